def gluon_mma(
    a_ptr,
    b_ptr,
    c_ptr,
    M: gl.constexpr,
    N: gl.constexpr,
    K: gl.constexpr,
    BLK_A: gl.constexpr,
    BLK_B: gl.constexpr,
    SHARED_A: gl.constexpr,
    SHARED_B: gl.constexpr,
    ACC_LAYOUT: gl.constexpr,
    TMEM_LAYOUT: gl.constexpr,
    USE_TCGEN05: gl.constexpr,
    IS_ASYNC: gl.constexpr,
):
    offs_m = gl.arange(0, M, layout=gl.SliceLayout(1, BLK_A))
    offs_ka = gl.arange(0, K, layout=gl.SliceLayout(0, BLK_A))
    offs_kb = gl.arange(0, K, layout=gl.SliceLayout(1, BLK_B))
    offs_n = gl.arange(0, N, layout=gl.SliceLayout(0, BLK_B))
    a = gl.load(a_ptr + offs_m[:, None] * K + offs_ka[None, :])
    b = gl.load(b_ptr + offs_kb[:, None] * N + offs_n[None, :])
    a_smem = gl.allocate_shared_memory(a.dtype, [M, K], SHARED_A, a)
    b_smem = gl.allocate_shared_memory(b.dtype, [K, N], SHARED_B, b)

    if USE_TCGEN05:
        fence_async_shared()
        bar = gl.allocate_shared_memory(gl.int64, [1], mbarrier.MBarrierLayout())
        mbarrier.init(bar, count=1)
        acc_tmem = allocate_tensor_memory(gl.float32, [M, N], TMEM_LAYOUT)
        tcgen05_mma(a_smem, b_smem, acc_tmem, use_acc=False)
        tcgen05_commit(bar)
        mbarrier.wait(bar, phase=0)
        mbarrier.invalidate(bar)
        acc = acc_tmem.load(ACC_LAYOUT)
    else:
        acc = gl.zeros([M, N], dtype=gl.float32, layout=ACC_LAYOUT)
        acc = hopper.warpgroup_mma(a_smem, b_smem, acc, is_async=IS_ASYNC)
        if IS_ASYNC:
            acc = hopper.warpgroup_mma_wait(num_outstanding=0, deps=[acc])

    out_layout: gl.constexpr = gl.BlockedLayout(
        [1, 1], [1, 32], [gl.num_warps(), 1], [1, 0]
    )
    acc = gl.convert_layout(acc, out_layout)
    offs_cm = gl.arange(0, M, layout=gl.SliceLayout(1, out_layout))
    offs_cn = gl.arange(0, N, layout=gl.SliceLayout(0, out_layout))
    gl.store(c_ptr + offs_cm[:, None] * N + offs_cn[None, :], acc)

# config = {"BLOCK_K": 128, "BLOCK_M": 64, "BLOCK_N": 256, "arch": "sm_100", "dtype": "fp16", "is_async": 1, "num_warps": 8}
# arch = sm_100


// ===== COMPILED SASS (sm_100a) =====

	.target	sm_100a

	.elftype	@"ET_EXEC"


//--------------------- .note.nv.tkinfo           --------------------------
	.section	.note.nv.tkinfo,"",@"SHT_NOTE"
	.sectionflags	@"SHF_NOTE_NV_TKINFO"
	.tkinfo
        /*0018*/ 	.word	0x00000081
        /*0030*/ 	.string	""
        /*0030*/ 	.string	"ptxas-blackwell"
        /*0030*/ 	.string	"Cuda compilation tools, release 12.9, V12.9.86"
        /*0030*/ 	.string	"Build cuda_12.9.r12.9/compiler.36037853_0"
        /*0030*/ 	.string	"-v  -suppress-debug-info  -lineinfo  -arch sm_100a "



//--------------------- .note.nv.cuver            --------------------------
	.section	.note.nv.cuver,"",@"SHT_NOTE"
	.sectionflags	@"SHF_NOTE_NV_CUVER"
        /*0018*/ 	.short	0x0001
        /*001a*/ 	.short	0x0064
        /*001c*/ 	.short	0x0001
        /*001e*/ 	.short	0x0000
        /*0020*/ 	.short	0x0001
        /*0022*/ 	.short	0x0000


//--------------------- .nv.info                  --------------------------
	.section	.nv.info,"",@"SHT_CUDA_INFO"
	.align	4


	//----- nvinfo : EIATTR_REGCOUNT
	.align		4
        /*0000*/ 	.byte	0x04, 0x2f
        /*0002*/ 	.short	(.L_4 - .L_3)
	.align		4
.L_3:
        /*0004*/ 	.word	index@(gluon_mma)
        /*0008*/ 	.word	0x00000080


	//----- nvinfo : EIATTR_FRAME_SIZE
	.align		4
.L_4:
        /*000c*/ 	.byte	0x04, 0x11
        /*000e*/ 	.short	(.L_6 - .L_5)
	.align		4
.L_5:
        /*0010*/ 	.word	index@($__internal_2_$__cuda_sm10x_tcgen05_guardrail_trap_unallocated_columns_being_dealloced)
        /*0014*/ 	.word	0x00000000


	//----- nvinfo : EIATTR_FRAME_SIZE
	.align		4
.L_6:
        /*0018*/ 	.byte	0x04, 0x11
        /*001a*/ 	.short	(.L_8 - .L_7)
	.align		4
.L_7:
        /*001c*/ 	.word	index@($__internal_1_$__cuda_sm10x_tcgen05_guardrail_trap_phase_invalid_during_alloc)
        /*0020*/ 	.word	0x00000000


	//----- nvinfo : EIATTR_FRAME_SIZE
	.align		4
.L_8:
        /*0024*/ 	.byte	0x04, 0x11
        /*0026*/ 	.short	(.L_10 - .L_9)
	.align		4
.L_9:
        /*0028*/ 	.word	index@($__internal_0_$__cuda_sm10x_tcgen05_guardrail_trap_col_being_dealloced_not_returned_by_alloc)
        /*002c*/ 	.word	0x00000000


	//----- nvinfo : EIATTR_FRAME_SIZE
	.align		4
.L_10:
        /*0030*/ 	.byte	0x04, 0x11
        /*0032*/ 	.short	(.L_12 - .L_11)
	.align		4
.L_11:
        /*0034*/ 	.word	index@(gluon_mma)
        /*0038*/ 	.word	0x00000000


	//----- nvinfo : EIATTR_MIN_STACK_SIZE
	.align		4
.L_12:
        /*003c*/ 	.byte	0x04, 0x12
        /*003e*/ 	.short	(.L_14 - .L_13)
	.align		4
.L_13:
        /*0040*/ 	.word	index@(gluon_mma)
        /*0044*/ 	.word	0x00000000
.L_14:


//--------------------- .nv.info.gluon_mma        --------------------------
	.section	.nv.info.gluon_mma,"",@"SHT_CUDA_INFO"
	.sectionflags	@""
	.align	4


	//----- nvinfo : EIATTR_CUDA_API_VERSION
	.align		4
        /*0000*/ 	.byte	0x04, 0x37
        /*0002*/ 	.short	(.L_16 - .L_15)
.L_15:
        /*0004*/ 	.word	0x00000081


	//----- nvinfo : EIATTR_KPARAM_INFO
	.align		4
.L_16:
        /*0008*/ 	.byte	0x04, 0x17
        /*000a*/ 	.short	(.L_18 - .L_17)
.L_17:
        /*000c*/ 	.word	0x00000000
        /*0010*/ 	.short	0x0004
        /*0012*/ 	.short	0x0020
        /*0014*/ 	.byte	0x00, 0xf4, 0x21, 0x00


	//----- nvinfo : EIATTR_KPARAM_INFO
	.align		4
.L_18:
        /*0018*/ 	.byte	0x04, 0x17
        /*001a*/ 	.short	(.L_20 - .L_19)
.L_19:
        /*001c*/ 	.word	0x00000000
        /*0020*/ 	.short	0x0003
        /*0022*/ 	.short	0x0018
        /*0024*/ 	.byte	0x00, 0xf4, 0x21, 0x00


	//----- nvinfo : EIATTR_KPARAM_INFO
	.align		4
.L_20:
        /*0028*/ 	.byte	0x04, 0x17
        /*002a*/ 	.short	(.L_22 - .L_21)
.L_21:
        /*002c*/ 	.word	0x00000000
        /*0030*/ 	.short	0x0002
        /*0032*/ 	.short	0x0010
        /*0034*/ 	.byte	0x00, 0xf4, 0x21, 0x00


	//----- nvinfo : EIATTR_KPARAM_INFO
	.align		4
.L_22:
        /*0038*/ 	.byte	0x04, 0x17
        /*003a*/ 	.short	(.L_24 - .L_23)
.L_23:
        /*003c*/ 	.word	0x00000000
        /*0040*/ 	.short	0x0001
        /*0042*/ 	.short	0x0008
        /*0044*/ 	.byte	0x00, 0xf4, 0x21, 0x00


	//----- nvinfo : EIATTR_KPARAM_INFO
	.align		4
.L_24:
        /*0048*/ 	.byte	0x04, 0x17
        /*004a*/ 	.short	(.L_26 - .L_25)
.L_25:
        /*004c*/ 	.word	0x00000000
        /*0050*/ 	.short	0x0000
        /*0052*/ 	.short	0x0000
        /*0054*/ 	.byte	0x00, 0xf4, 0x21, 0x00


	//----- nvinfo : EIATTR_AT_ENTRY_FRAGMENTS
	.align		4
.L_26:
        /*0058*/ 	.byte	0x04, 0x4f
        /*005a*/ 	.short	(.L_28 - .L_27)


	//   ....[0]....
.L_27:
        /*005c*/ 	.word	0x00000004


	//----- nvinfo : EIATTR_RESERVED_SMEM_USED
	.align		4
.L_28:
        /*0060*/ 	.byte	0x01, 0x41
	.zero		2


	//----- nvinfo : EIATTR_SPARSE_MMA_MASK
	.align		4
        /*0064*/ 	.byte	0x03, 0x50
        /*0066*/ 	.short	0x0000


	//----- nvinfo : EIATTR_TCGEN05_1CTA_USED
	.align		4
        /*0068*/ 	.byte	0x01, 0x51
	.zero		2


	//----- nvinfo : EIATTR_MAXREG_COUNT
	.align		4
        /*006c*/ 	.byte	0x03, 0x1b
        /*006e*/ 	.short	0x00ff


	//----- nvinfo : EIATTR_NUM_BARRIERS
	.align		4
        /*0070*/ 	.byte	0x02, 0x4c
        /*0072*/ 	.byte	0x01
	.zero		1


	//----- nvinfo : EIATTR_INT_WARP_WIDE_INSTR_OFFSETS
	.align		4
        /*0074*/ 	.byte	0x04, 0x31
        /*0076*/ 	.short	(.L_30 - .L_29)


	//   ....[0]....
.L_29:
        /*0078*/ 	.word	0x00001670


	//   ....[1]....
        /*007c*/ 	.word	0x000016c0


	//   ....[2]....
        /*0080*/ 	.word	0x000021a0


	//   ....[3]....
        /*0084*/ 	.word	0x000021b0


	//   ....[4]....
        /*0088*/ 	.word	0x00002dc0


	//   ....[5]....
        /*008c*/ 	.word	0x00002e10


	//----- nvinfo : EIATTR_COOP_GROUP_MASK_REGIDS
	.align		4
.L_30:
        /*0090*/ 	.byte	0x04, 0x29
        /*0092*/ 	.short	(.L_32 - .L_31)


	//   ....[0]....
.L_31:
        /*0094*/ 	.word	0xffffffff


	//   ....[1]....
        /*0098*/ 	.word	0xffffffff


	//   ....[2]....
        /*009c*/ 	.word	0xffffffff


	//   ....[3]....
        /*00a0*/ 	.word	0xffffffff


	//----- nvinfo : EIATTR_COOP_GROUP_INSTR_OFFSETS
	.align		4
.L_32:
        /*00a4*/ 	.byte	0x04, 0x28
        /*00a6*/ 	.short	(.L_34 - .L_33)


	//   ....[0]....
.L_33:
        /*00a8*/ 	.word	0x00000050


	//   ....[1]....
        /*00ac*/ 	.word	0x00000310


	//   ....[2]....
        /*00b0*/ 	.word	0x00002c50


	//   ....[3]....
        /*00b4*/ 	.word	0x00002ec0


	//----- nvinfo : EIATTR_VRC_CTA_INIT_COUNT
	.align		4
.L_34:
        /*00b8*/ 	.byte	0x02, 0x4a
        /*00ba*/ 	.byte	0x80
	.zero		1


	//----- nvinfo : EIATTR_MBARRIER_INSTR_OFFSETS
	.align		4
        /*00bc*/ 	.byte	0x04, 0x39
        /*00be*/ 	.short	(.L_36 - .L_35)


	//   ....[0]....
.L_35:
        /*00c0*/ 	.word	0x00001de0
        /*00c4*/ 	.word	0x000000ff
        /*00c8*/ 	.word	0x00014000
        /*00cc*/ 	.short	0x0100
        /*00ce*/ 	.byte	0x07
	.zero		1


	//   ....[1]....
        /*00d0*/ 	.word	0x00002240
        /*00d4*/ 	.word	0x000000ff
        /*00d8*/ 	.word	0x00014000
        /*00dc*/ 	.short	0x010a
        /*00de*/ 	.byte	0x07
	.zero		1


	//   ....[2]....
        /*00e0*/ 	.word	0x000023b0
        /*00e4*/ 	.word	0x000000ff
        /*00e8*/ 	.word	0x00014000
        /*00ec*/ 	.short	0x0108
        /*00ee*/ 	.byte	0x07
	.zero		1


	//   ....[3]....
        /*00f0*/ 	.word	0x00002ee0
        /*00f4*/ 	.word	0x000000ff
        /*00f8*/ 	.word	0x00014000
        /*00fc*/ 	.short	0x010a
        /*00fe*/ 	.byte	0x07
	.zero		1


	//----- nvinfo : EIATTR_NUM_MBARRIERS
	.align		4
.L_36:
        /*0100*/ 	.byte	0x03, 0x38
        /*0102*/ 	.short	0x0001


	//----- nvinfo : EIATTR_EXIT_INSTR_OFFSETS
	.align		4
        /*0104*/ 	.byte	0x04, 0x1c
        /*0106*/ 	.short	(.L_38 - .L_37)


	//   ....[0]....
.L_37:
        /*0108*/ 	.word	0x00002ed0


	//----- nvinfo : EIATTR_REQNTID
	.align		4
.L_38:
        /*010c*/ 	.byte	0x04, 0x10
        /*010e*/ 	.short	(.L_40 - .L_39)
.L_39:
        /*0110*/ 	.word	0x00000100
        /*0114*/ 	.word	0x00000001
        /*0118*/ 	.word	0x00000001


	//----- nvinfo : EIATTR_CRS_STACK_SIZE
	.align		4
.L_40:
        /*011c*/ 	.byte	0x04, 0x1e
        /*011e*/ 	.short	(.L_42 - .L_41)
.L_41:
        /*0120*/ 	.word	0x00000000


	//----- nvinfo : EIATTR_CBANK_PARAM_SIZE
	.align		4
.L_42:
        /*0124*/ 	.byte	0x03, 0x19
        /*0126*/ 	.short	0x0028


	//----- nvinfo : EIATTR_PARAM_CBANK
	.align		4
        /*0128*/ 	.byte	0x04, 0x0a
        /*012a*/ 	.short	(.L_44 - .L_43)
	.align		4
.L_43:
        /*012c*/ 	.word	index@(.nv.constant0.gluon_mma)
        /*0130*/ 	.short	0x0380
        /*0132*/ 	.short	0x0028


	//----- nvinfo : EIATTR_SW_WAR
	.align		4
.L_44:
        /*0134*/ 	.byte	0x04, 0x36
        /*0136*/ 	.short	(.L_46 - .L_45)
.L_45:
        /*0138*/ 	.word	0x00000008
.L_46:


//--------------------- .nv.compat                --------------------------
	.section	.nv.compat,"",@"SHT_CUDA_COMPAT_INFO"
	.align	4
        /*0000*/ 	.byte	0x02, 0x02, 0x02, 0x00, 0x02, 0x05, 0x05, 0x00, 0x02, 0x03, 0x00, 0x00, 0x02, 0x06, 0x01, 0x00


//--------------------- .nv.callgraph             --------------------------
	.section	.nv.callgraph,"",@"SHT_CUDA_CALLGRAPH"
	.align	4
	.sectionentsize	8
	.align		4
        /*0000*/ 	.word	0x00000000
	.align		4
        /*0004*/ 	.word	0xffffffff
	.align		4
        /*0008*/ 	.word	0x00000000
	.align		4
        /*000c*/ 	.word	0xfffffffe
	.align		4
        /*0010*/ 	.word	0x00000000
	.align		4
        /*0014*/ 	.word	0xfffffffd
	.align		4
        /*0018*/ 	.word	0x00000000
	.align		4
        /*001c*/ 	.word	0xfffffffc


//--------------------- .text.gluon_mma           --------------------------
	.section	.text.gluon_mma,"ax",@progbits
	.align	128
        .global         gluon_mma
        .type           gluon_mma,@function
        .size           gluon_mma,(.L_x_15 - gluon_mma)
        .other          gluon_mma,@"STO_CUDA_ENTRY STV_DEFAULT"
gluon_mma:
.text.gluon_mma:
[----:B------:R-:W0:Y:S01]  /*0000*/  LDC R1, c[0x0][0x37c] ;  /* 0x0000df00ff017b82 */ /* 0x000e220000000800 */
[----:B------:R-:W1:Y:S02]  /*0010*/  S2R R69, SR_TID.X ;  /* 0x0000000000457919 */ /* 0x000e640000002100 */
[----:B-1----:R-:W-:-:S13]  /*0020*/  ISETP.GE.U32.AND P1, PT, R69, 0x20, PT ;  /* 0x000000204500780c */ /* 0x002fda0003f26070 */
[----:B------:R-:W-:Y:S05]  /*0030*/  @P1 BRA `(.L_x_0) ;  /* 0x0000000000b81947 */ /* 0x000fea0003800000 */
[----:B------:R-:W1:Y:S01]  /*0040*/  S2UR UR6, SR_CgaCtaId ;  /* 0x00000000000679c3 */ /* 0x000e620000008800 */
[----:B------:R-:W-:Y:S01]  /*0050*/  NOP ;  /* 0x0000000000007918 */ /* 0x000fe20000000000 */
[----:B------:R-:W-:Y:S02]  /*0060*/  UMOV UR4, 0x40 ;  /* 0x0000004000047882 */ /* 0x000fe40000000000 */
[----:B-1----:R-:W-:-:S09]  /*0070*/  ULEA UR4, UR6, UR4, 0x18 ;  /* 0x0000000406047291 */ /* 0x002fd2000f8ec0ff */
[----:B------:R-:W1:Y:S01]  /*0080*/  LDS.U8 R0, [UR4] ;  /* 0x00000004ff007984 */ /* 0x000e620008000000 */
[----:B------:R-:W-:Y:S02]  /*0090*/  UMOV UR4, 0x400 ;  /* 0x0000040000047882 */ /* 0x000fe40000000000 */
[----:B------:R-:W-:Y:S01]  /*00a0*/  ULEA UR4, UR6, UR4, 0x18 ;  /* 0x0000000406047291 */ /* 0x000fe2000f8ec0ff */
[----:B-1----:R-:W-:-:S13]  /*00b0*/  ISETP.NE.AND P0, PT, R0, RZ, PT ;  /* 0x000000ff0000720c */ /* 0x002fda0003f05270 */
[----:B------:R-:W-:Y:S05]  /*00c0*/  @P0 BRA `(.L_x_1) ;  /* 0x00000000007c0947 */ /* 0x000fea0003800000 */
[----:B------:R-:W-:-:S13]  /*00d0*/  ELECT P0, URZ, PT ;  /* 0x0000000000ff782f */ /* 0x000fda0003800000 */
[----:B------:R-:W-:Y:S05]  /*00e0*/  @!P0 BRA `(.L_x_2) ;  /* 0x0000000000848947 */ /* 0x000fea0003800000 */
[----:B------:R-:W-:Y:S01]  /*00f0*/  UMOV UR5, 0x8 ;  /* 0x0000000800057882 */ /* 0x000fe20000000000 */
[----:B------:R-:W-:Y:S02]  /*0100*/  IMAD.MOV.U32 R4, RZ, RZ, 0x1 ;  /* 0x00000001ff047424 */ /* 0x000fe400078e00ff */
[----:B------:R-:W-:Y:S02]  /*0110*/  IMAD.MOV.U32 R5, RZ, RZ, 0xff ;  /* 0x000000ffff057424 */ /* 0x000fe400078e00ff */
[----:B------:R-:W-:Y:S04]  /*0120*/  DEPBAR.LE SB1, 0x36 ;  /* 0x00009d800000791a */ /* 0x000fe80000000000 */
[----:B------:R-:W1:Y:S02]  /*0130*/  UTCATOMSWS.FIND_AND_SET.ALIGN UP0, UR5, UR5 ;  /* 0x00000005000575e3 */ /* 0x000e640008000800 */
[----:B-1----:R-:W-:-:S04]  /*0140*/  PLOP3.LUT P0, PT, PT, PT, UP0, 0x80, 0x8 ;  /* 0x000000000008781c */ /* 0x002fc80003f0f008 */
[----:B------:R-:W-:-:S04]  /*0150*/  SEL R0, RZ, 0xffffffff, !P0 ;  /* 0xffffffffff007807 */ /* 0x000fc80004000000 */
[----:B------:R-:W-:Y:S01]  /*0160*/  ISETP.NE.AND P0, PT, R0, RZ, PT ;  /* 0x000000ff0000720c */ /* 0x000fe20003f05270 */
[----:B------:R-:W-:-:S12]  /*0170*/  IMAD.U32 R0, RZ, RZ, UR5 ;  /* 0x00000005ff007e24 */ /* 0x000fd8000f8e00ff */
[----:B------:R-:W-:Y:S05]  /*0180*/  @P0 BRA `(.L_x_3) ;  /* 0x0000000000240947 */ /* 0x000fea0003800000 */
.L_x_4:
[----:B------:R-:W-:Y:S05]  /*0190*/  NANOSLEEP 0x64 ;  /* 0x000000640000795d */ /* 0x000fea0003800000 */
[----:B------:R-:W-:-:S05]  /*01a0*/  UMOV UR5, 0x8 ;  /* 0x0000000800057882 */ /* 0x000fca0000000000 */
[----:B------:R-:W-:Y:S04]  /*01b0*/  DEPBAR.LE SB1, 0x36 ;  /* 0x00009d800000791a */ /* 0x000fe80000000000 */
[----:B------:R-:W1:Y:S02]  /*01c0*/  UTCATOMSWS.FIND_AND_SET.ALIGN UP0, UR5, UR5 ;  /* 0x00000005000575e3 */ /* 0x000e640008000800 */
[----:B-1----:R-:W-:-:S04]  /*01d0*/  PLOP3.LUT P0, PT, PT, PT, UP0, 0x80, 0x8 ;  /* 0x000000000008781c */ /* 0x002fc80003f0f008 */
[----:B------:R-:W-:-:S04]  /*01e0*/  SEL R0, RZ, 0xffffffff, !P0 ;  /* 0xffffffffff007807 */ /* 0x000fc80004000000 */
[----:B------:R-:W-:Y:S01]  /*01f0*/  ISETP.NE.AND P0, PT, R0, RZ, PT ;  /* 0x000000ff0000720c */ /* 0x000fe20003f05270 */
[----:B------:R-:W-:-:S12]  /*0200*/  IMAD.U32 R0, RZ, RZ, UR5 ;  /* 0x00000005ff007e24 */ /* 0x000fd8000f8e00ff */
[----:B------:R-:W-:Y:S05]  /*0210*/  @!P0 BRA `(.L_x_4) ;  /* 0xfffffffc00dc8947 */ /* 0x000fea000383ffff */
.L_x_3:
[C---:B------:R-:W-:Y:S01]  /*0220*/  VIADD R3, R0.reuse, 0x10 ;  /* 0x0000001000037836 */ /* 0x040fe20000000000 */
[----:B------:R-:W-:Y:S01]  /*0230*/  UMOV UR5, 0x50 ;  /* 0x0000005000057882 */ /* 0x000fe20000000000 */
[----:B------:R-:W-:Y:S01]  /*0240*/  SHF.L.U32 R2, R5, R0, RZ ;  /* 0x0000000005027219 */ /* 0x000fe200000006ff */
[----:B------:R-:W-:Y:S01]  /*0250*/  ULEA UR5, UR6, UR5, 0x18 ;  /* 0x0000000506057291 */ /* 0x000fe2000f8ec0ff */
[----:B------:R-:W-:Y:S01]  /*0260*/  IMAD.SHL.U32 R0, R0, 0x20, RZ ;  /* 0x0000002000007824 */ /* 0x000fe200078e00ff */
[----:B------:R-:W-:-:S04]  /*0270*/  SHF.L.U32 R3, R4, R3, RZ ;  /* 0x0000000304037219 */ /* 0x000fc800000006ff */
[----:B------:R-:W-:-:S05]  /*0280*/  LOP3.LUT R2, R3, R2, RZ, 0xfc, !PT ;  /* 0x0000000203027212 */ /* 0x000fca00078efcff */
[----:B------:R1:W-:Y:S04]  /*0290*/  ATOMS.OR RZ, [UR5], R2 ;  /* 0x00000002ffff798c */ /* 0x0003e8000b000005 */
[----:B------:R1:W-:Y:S01]  /*02a0*/  STS [UR4], R0 ;  /* 0x00000000ff007988 */ /* 0x0003e20008000804 */
[----:B------:R-:W-:Y:S05]  /*02b0*/  BRA `(.L_x_2) ;  /* 0x0000000000107947 */ /* 0x000fea0003800000 */
.L_x_1:
[----:B------:R-:W-:Y:S01]  /*02c0*/  IMAD.MOV.U32 R0, RZ, RZ, -0x1 ;  /* 0xffffffffff007424 */ /* 0x000fe200078e00ff */
[----:B------:R-:W-:-:S04]  /*02d0*/  MOV R2, 0x300 ;  /* 0x0000030000027802 */ /* 0x000fc80000000f00 */
[----:B------:R1:W-:Y:S03]  /*02e0*/  STS [UR4], R0 ;  /* 0x00000000ff007988 */ /* 0x0003e60008000804 */
[----:B01----:R-:W-:Y:S05]  /*02f0*/  CALL.REL.NOINC `($__internal_1_$__cuda_sm10x_tcgen05_guardrail_trap_phase_invalid_during_alloc) ;  /* 0x0000002c00107944 */ /* 0x003fea0003c00000 */
.L_x_2:
[----:B------:R-:W-:Y:S05]  /*0300*/  WARPSYNC.ALL ;  /* 0x0000000000007948 */ /* 0x000fea0003800000 */
[----:B------:R-:W-:Y:S01]  /*0310*/  NOP ;  /* 0x0000000000007918 */ /* 0x000fe20000000000 */
.L_x_0:
[----:B------:R-:W2:Y:S08]  /*0320*/  S2UR UR6, SR_CgaCtaId ;  /* 0x00000000000679c3 */ /* 0x000eb00000008800 */
[----:B------:R-:W-:Y:S01]  /*0330*/  BAR.SYNC.DEFER_BLOCKING 0x0 ;  /* 0x0000000000007b1d */ /* 0x000fe20000010000 */
[----:B------:R-:W-:Y:S02]  /*0340*/  SHF.R.U32.HI R13, RZ, 0x5, R69 ;  /* 0x00000005ff0d7819 */ /* 0x000fe40000011645 */
[----:B------:R-:W-:-:S02]  /*0350*/  LOP3.LUT R55, R69, 0xe0, RZ, 0xc0, !PT ;  /* 0x000000e045377812 */ /* 0x000fc400078ec0ff */
[----:B------:R-:W-:Y:S01]  /*0360*/  SGXT.U32 R13, R13, 0x3 ;  /* 0x000000030d0d781a */ /* 0x000fe20000000000 */
[----:B------:R-:W-:Y:S02]  /*0370*/  UMOV UR7, 0x400 ;  /* 0x0000040000077882 */ /* 0x000fe40000000000 */
[----:B------:R-:W3:Y:S01]  /*0380*/  LDC.64 R24, c[0x0][0x380] ;  /* 0x0000e000ff187b82 */ /* 0x000ee20000000a00 */
[----:B------:R-:W4:Y:S01]  /*0390*/  LDCU.64 UR14, c[0x0][0x358] ;  /* 0x00006b00ff0e77ac */ /* 0x000f220008000a00 */
[----:B------:R-:W-:Y:S01]  /*03a0*/  LOP3.LUT R61, R13, 0x20, RZ, 0xfc, !PT ;  /* 0x000000200d3d7812 */ /* 0x000fe200078efcff */
[----:B-1----:R-:W-:Y:S01]  /*03b0*/  IMAD.SHL.U32 R0, R55, 0x4, RZ ;  /* 0x0000000437007824 */ /* 0x002fe200078e00ff */
[C---:B------:R-:W-:Y:S02]  /*03c0*/  LOP3.LUT R27, R13.reuse, 0x8, RZ, 0xfc, !PT ;  /* 0x000000080d1b7812 */ /* 0x040fe400078efcff */
[----:B------:R-:W-:Y:S01]  /*03d0*/  LOP3.LUT R57, R13, 0x10, RZ, 0xfc, !PT ;  /* 0x000000100d397812 */ /* 0x000fe200078efcff */
[----:B------:R-:W-:Y:S01]  /*03e0*/  IMAD.SHL.U32 R16, R61, 0x80, RZ ;  /* 0x000000803d107824 */ /* 0x000fe200078e00ff */
[----:B------:R-:W-:Y:S01]  /*03f0*/  LOP3.LUT R3, R69, 0x1f, RZ, 0xc0, !PT ;  /* 0x0000001f45037812 */ /* 0x000fe200078ec0ff */
[----:B------:R-:W-:Y:S01]  /*0400*/  IMAD.SHL.U32 R2, R27, 0x80, RZ ;  /* 0x000000801b027824 */ /* 0x000fe200078e00ff */
[----:B------:R-:W-:Y:S01]  /*0410*/  LOP3.LUT R59, R13, 0x18, RZ, 0xfc, !PT ;  /* 0x000000180d3b7812 */ /* 0x000fe200078efcff */
[----:B------:R-:W-:Y:S01]  /*0420*/  IMAD.SHL.U32 R12, R57, 0x80, RZ ;  /* 0x00000080390c7824 */ /* 0x000fe200078e00ff */
[----:B------:R-:W-:-:S02]  /*0430*/  LOP3.LUT R63, R13, 0x28, RZ, 0xfc, !PT ;  /* 0x000000280d3f7812 */ /* 0x000fc400078efcff */
[----:B------:R-:W-:Y:S01]  /*0440*/  LOP3.LUT R15, R13, 0x30, RZ, 0xfc, !PT ;  /* 0x000000300d0f7812 */ /* 0x000fe200078efcff */
[----:B------:R-:W-:Y:S01]  /*0450*/  IMAD.SHL.U32 R14, R59, 0x80, RZ ;  /* 0x000000803b0e7824 */ /* 0x000fe200078e00ff */
[----:B--2---:R-:W-:Y:S01]  /*0460*/  ULEA UR7, UR6, UR7, 0x18 ;  /* 0x0000000706077291 */ /* 0x004fe2000f8ec0ff */
[----:B------:R-:W-:Y:S01]  /*0470*/  LOP3.LUT R13, R13, 0x38, RZ, 0xfc, !PT ;  /* 0x000000380d0d7812 */ /* 0x000fe200078efcff */
[----:B------:R-:W-:Y:S02]  /*0480*/  IMAD.SHL.U32 R26, R63, 0x80, RZ ;  /* 0x000000803f1a7824 */ /* 0x000fe400078e00ff */
[----:B------:R-:W-:Y:S02]  /*0490*/  IMAD.SHL.U32 R28, R15, 0x80, RZ ;  /* 0x000000800f1c7824 */ /* 0x000fe400078e00ff */
[----:B------:R-:W-:Y:S01]  /*04a0*/  IMAD.SHL.U32 R30, R13, 0x80, RZ ;  /* 0x000000800d1e7824 */ /* 0x000fe200078e00ff */
[-C--:B---3--:R-:W-:Y:S02]  /*04b0*/  LEA R18, P2, R61, R24.reuse, 0x8 ;  /* 0x000000183d127211 */ /* 0x088fe400078440ff */
[----:B------:R-:W1:Y:S01]  /*04c0*/  LDS R50, [UR7] ;  /* 0x00000007ff327984 */ /* 0x000e620008000800 */
[----:B------:R-:W-:-:S02]  /*04d0*/  LEA R4, P0, R55, R24, 0x3 ;  /* 0x0000001837047211 */ /* 0x000fc400078018ff */
[-C--:B------:R-:W-:Y:S02]  /*04e0*/  LEA.HI.X R19, R16, R25.reuse, RZ, 0x1, P2 ;  /* 0x0000001910137211 */ /* 0x080fe400010f0cff */
[----:B------:R-:W2:Y:S01]  /*04f0*/  LDC.64 R16, c[0x0][0x388] ;  /* 0x0000e200ff107b82 */ /* 0x000ea20000000a00 */
[----:B------:R-:W-:Y:S02]  /*0500*/  LEA.HI.X R5, R0, R25, RZ, 0x1, P0 ;  /* 0x0000001900057211 */ /* 0x000fe400000f0cff */
[-C--:B------:R-:W-:Y:S02]  /*0510*/  LEA R6, P4, R27, R24.reuse, 0x8 ;  /* 0x000000181b067211 */ /* 0x080fe400078840ff */
[-C--:B------:R-:W-:Y:S01]  /*0520*/  LEA R8, P5, R57, R24.reuse, 0x8 ;  /* 0x0000001839087211 */ /* 0x080fe200078a40ff */
[----:B------:R-:W-:Y:S02]  /*0530*/  IMAD.WIDE.U32 R4, R3, 0x2, R4 ;  /* 0x0000000203047825 */ /* 0x000fe400078e0004 */
[----:B------:R-:W-:Y:S01]  /*0540*/  BAR.SYNC.DEFER_BLOCKING 0x0 ;  /* 0x0000000000007b1d */ /* 0x000fe20000010000 */
[----:B------:R-:W-:-:S02]  /*0550*/  LEA R10, P3, R59, R24, 0x8 ;  /* 0x000000183b0a7211 */ /* 0x000fc400078640ff */
[-C--:B------:R-:W-:Y:S02]  /*0560*/  LEA R20, P0, R63, R24.reuse, 0x8 ;  /* 0x000000183f147211 */ /* 0x080fe400078040ff */
[-C--:B------:R-:W-:Y:S02]  /*0570*/  LEA.HI.X R7, R2, R25.reuse, RZ, 0x1, P4 ;  /* 0x0000001902077211 */ /* 0x080fe400020f0cff */
[-C--:B------:R-:W-:Y:S01]  /*0580*/  LEA.HI.X R9, R12, R25.reuse, RZ, 0x1, P5 ;  /* 0x000000190c097211 */ /* 0x080fe200028f0cff */
[----:B------:R-:W-:Y:S01]  /*0590*/  IMAD.SHL.U32 R76, R27, 0x100, RZ ;  /* 0x000001001b4c7824 */ /* 0x000fe200078e00ff */
[-C--:B------:R-:W-:Y:S02]  /*05a0*/  LEA.HI.X R11, R14, R25.reuse, RZ, 0x1, P3 ;  /* 0x000000190e0b7211 */ /* 0x080fe400018f0cff */
[----:B------:R-:W-:Y:S02]  /*05b0*/  LEA R22, P4, R15, R24, 0x8 ;  /* 0x000000180f167211 */ /* 0x000fe400078840ff */
[----:B------:R-:W-:-:S02]  /*05c0*/  LEA.HI.X R21, R26, R25, RZ, 0x1, P0 ;  /* 0x000000191a157211 */ /* 0x000fc400000f0cff */
[----:B------:R-:W-:Y:S01]  /*05d0*/  LEA R24, P5, R13, R24, 0x8 ;  /* 0x000000180d187211 */ /* 0x000fe200078a40ff */
[C---:B------:R-:W-:Y:S01]  /*05e0*/  IMAD.WIDE.U32 R6, R3.reuse, 0x2, R6 ;  /* 0x0000000203067825 */ /* 0x040fe200078e0006 */
[-C--:B------:R-:W-:Y:S02]  /*05f0*/  LEA.HI.X R23, R28, R25.reuse, RZ, 0x1, P4 ;  /* 0x000000191c177211 */ /* 0x080fe400020f0cff */
[----:B------:R-:W-:Y:S01]  /*0600*/  LEA.HI.X R25, R30, R25, RZ, 0x1, P5 ;  /* 0x000000191e197211 */ /* 0x000fe200028f0cff */
[----:B----4-:R-:W5:Y:S04]  /*0610*/  LDG.E.U16 R2, desc[UR14][R4.64] ;  /* 0x0000000e04027981 */ /* 0x010f68000c1e1500 */
[----:B------:R-:W5:Y:S04]  /*0620*/  LDG.E.U16 R12, desc[UR14][R4.64+0x80] ;  /* 0x0000800e040c7981 */ /* 0x000f68000c1e1500 */
[----:B------:R-:W5:Y:S04]  /*0630*/  LDG.E.U16 R65, desc[UR14][R4.64+0x40] ;  /* 0x0000400e04417981 */ /* 0x000f68000c1e1500 */
[----:B------:R3:W5:Y:S01]  /*0640*/  LDG.E.U16 R67, desc[UR14][R4.64+0xc0] ;  /* 0x0000c00e04437981 */ /* 0x000762000c1e1500 */
[----:B------:R-:W-:-:S03]  /*0650*/  IMAD.WIDE.U32 R8, R3, 0x2, R8 ;  /* 0x0000000203087825 */ /* 0x000fc600078e0008 */
[----:B------:R-:W5:Y:S01]  /*0660*/  LDG.E.U16 R14, desc[UR14][R6.64] ;  /* 0x0000000e060e7981 */ /* 0x000f62000c1e1500 */
[----:B------:R-:W-:-:S03]  /*0670*/  IMAD.WIDE.U32 R10, R3, 0x2, R10 ;  /* 0x00000002030a7825 */ /* 0x000fc600078e000a */
[----:B------:R-:W5:Y:S01]  /*0680*/  LDG.E.U16 R26, desc[UR14][R6.64+0x80] ;  /* 0x0000800e061a7981 */ /* 0x000f62000c1e1500 */
[----:B---3--:R-:W-:Y:S01]  /*0690*/  IMAD.WIDE.U32 R4, R3, 0x2, R18 ;  /* 0x0000000203047825 */ /* 0x008fe200078e0012 */
[----:B--2---:R-:W-:Y:S02]  /*06a0*/  LEA R18, P0, R27, R16, 0x9 ;  /* 0x000000101b127211 */ /* 0x004fe400078048ff */
[----:B------:R-:W5:Y:S02]  /*06b0*/  LDG.E.U16 R73, desc[UR14][R6.64+0x40] ;  /* 0x0000400e06497981 */ /* 0x000f64000c1e1500 */
[----:B------:R-:W-:Y:S02]  /*06c0*/  LEA.HI.X R19, R76, R17, RZ, 0x1, P0 ;  /* 0x000000114c137211 */ /* 0x000fe400000f0cff */
[----:B------:R2:W5:Y:S04]  /*06d0*/  LDG.E.U16 R51, desc[UR14][R6.64+0xc0] ;  /* 0x0000c00e06337981 */ /* 0x000568000c1e1500 */
[----:B------:R-:W5:Y:S04]  /*06e0*/  LDG.E.U16 R28, desc[UR14][R8.64] ;  /* 0x0000000e081c7981 */ /* 0x000f68000c1e1500 */
[----:B------:R-:W5:Y:S01]  /*06f0*/  LDG.E.U16 R30, desc[UR14][R8.64+0x80] ;  /* 0x0000800e081e7981 */ /* 0x000f62000c1e1500 */
[----:B--2---:R-:W-:-:S03]  /*0700*/  IMAD.WIDE.U32 R6, R3, 0x2, R20 ;  /* 0x0000000203067825 */ /* 0x004fc600078e0014 */
[----:B------:R-:W5:Y:S04]  /*0710*/  LDG.E.U16 R47, desc[UR14][R8.64+0x40] ;  /* 0x0000400e082f7981 */ /* 0x000f68000c1e1500 */
        /* <DEDUP_REMOVED lines=10> */
[----:B------:R2:W5:Y:S01]  /*07c0*/  LDG.E.U16 R31, desc[UR14][R4.64+0xc0] ;  /* 0x0000c00e041f7981 */ /* 0x000562000c1e1500 */
[----:B------:R-:W-:Y:S01]  /*07d0*/  IMAD R0, R3, 0x2, R0 ;  /* 0x0000000203007824 */ /* 0x000fe200078e0200 */
[----:B------:R-:W-:Y:S02]  /*07e0*/  SHF.R.U32.HI R71, RZ, 0x1, R55 ;  /* 0x00000001ff477819 */ /* 0x000fe40000011637 */
[----:B------:R3:W5:Y:S01]  /*07f0*/  LDG.E.U16 R20, desc[UR14][R6.64] ;  /* 0x0000000e06147981 */ /* 0x000762000c1e1500 */
[----:B-1----:R-:W-:-:S03]  /*0800*/  R2UR UR13, R50 ;  /* 0x00000000320d72ca */ /* 0x002fc600000e0000 */
[----:B------:R3:W5:Y:S01]  /*0810*/  LDG.E.U16 R22, desc[UR14][R6.64+0x80] ;  /* 0x0000800e06167981 */ /* 0x000762000c1e1500 */
[----:B--2---:R-:W-:-:S03]  /*0820*/  IMAD.WIDE.U32 R4, R3, 0x2, R18 ;  /* 0x0000000203047825 */ /* 0x004fc600078e0012 */
[----:B------:R3:W5:Y:S01]  /*0830*/  LDG.E.U16 R37, desc[UR14][R6.64+0x40] ;  /* 0x0000400e06257981 */ /* 0x000762000c1e1500 */
[----:B------:R-:W-:-:S03]  /*0840*/  LOP3.LUT R19, R0, R71, RZ, 0x3c, !PT ;  /* 0x0000004700137212 */ /* 0x000fc600078e3cff */
[----:B------:R3:W5:Y:S04]  /*0850*/  LDG.E.U16 R35, desc[UR14][R6.64+0xc0] ;  /* 0x0000c00e06237981 */ /* 0x000768000c1e1500 */
        /* <DEDUP_REMOVED lines=15> */
[----:B------:R3:W5:Y:S01]  /*0950*/  LDG.E.U16 R27, desc[UR14][R4.64+0x1c0] ;  /* 0x0001c00e041b7981 */ /* 0x000762000c1e1500 */
[----:B------:R-:W-:Y:S05]  /*0960*/  @P1 BRA `(.L_x_5) ;  /* 0x0000000000181947 */ /* 0x000fea0003800000 */
[----:B------:R-:W-:Y:S01]  /*0970*/  ELECT P0, URZ, PT ;  /* 0x0000000000ff782f */ /* 0x000fe20003800000 */
[----:B------:R-:W-:Y:S01]  /*0980*/  IMAD.MOV.U32 R0, RZ, RZ, 0x1 ;  /* 0x00000001ff007424 */ /* 0x000fe200078e00ff */
[----:B------:R-:W-:Y:S01]  /*0990*/  UMOV UR4, 0x40 ;  /* 0x0000004000047882 */ /* 0x000fe20000000000 */
[----:B------:R-:W-:Y:S01]  /*09a0*/  UVIRTCOUNT.DEALLOC.SMPOOL 0x80 ;  /* 0x000000800000784c */ /* 0x000fe20000000000 */
[----:B------:R-:W-:-:S09]  /*09b0*/  ULEA UR4, UR6, UR4, 0x18 ;  /* 0x0000000406047291 */ /* 0x000fd2000f8ec0ff */
[----:B------:R1:W-:Y:S03]  /*09c0*/  @P0 STS.U8 [UR4], R0 ;  /* 0x00000000ff000988 */ /* 0x0003e60008000004 */
.L_x_5:
[C---:B------:R-:W-:Y:S01]  /*09d0*/  IMAD.SHL.U32 R78, R55.reuse, 0x8, RZ ;  /* 0x00000008374e7824 */ /* 0x040fe200078e00ff */
[-C--:B---3--:R-:W-:Y:S01]  /*09e0*/  LEA R4, P0, R55, R16.reuse, 0x4 ;  /* 0x0000001037047211 */ /* 0x088fe200078020ff */
[----:B------:R-:W-:Y:S01]  /*09f0*/  IMAD.SHL.U32 R70, R59, 0x100, RZ ;  /* 0x000001003b467824 */ /* 0x000fe200078e00ff */
[CC--:B------:R-:W-:Y:S01]  /*0a00*/  LEA R6, P2, R57.reuse, R16.reuse, 0x9 ;  /* 0x0000001039067211 */ /* 0x0c0fe200078448ff */
[----:B------:R-:W-:Y:S01]  /*0a10*/  IMAD.SHL.U32 R74, R57, 0x100, RZ ;  /* 0x00000100394a7824 */ /* 0x000fe200078e00ff */
[-C--:B------:R-:W-:Y:S01]  /*0a20*/  LEA.HI.X R5, R78, R17.reuse, RZ, 0x1, P0 ;  /* 0x000000114e057211 */ /* 0x080fe200000f0cff */
[----:B------:R-:W-:Y:S01]  /*0a30*/  IMAD.SHL.U32 R72, R61, 0x100, RZ ;  /* 0x000001003d487824 */ /* 0x000fe200078e00ff */
[-C--:B------:R-:W-:Y:S01]  /*0a40*/  LEA R8, P0, R59, R16.reuse, 0x9 ;  /* 0x000000103b087211 */ /* 0x080fe200078048ff */
[----:B-----5:R2:W-:Y:S01]  /*0a50*/  STS.U16 [R19+UR7+0x10000], R2 ;  /* 0x0100000213007988 */ /* 0x0205e20008000407 */
[-C--:B------:R-:W-:Y:S01]  /*0a60*/  LEA.HI.X R7, R74, R17.reuse, RZ, 0x1, P2 ;  /* 0x000000114a077211 */ /* 0x080fe200010f0cff */
[----:B-1----:R-:W-:Y:S01]  /*0a70*/  IMAD.SHL.U32 R0, R63, 0x100, RZ ;  /* 0x000001003f007824 */ /* 0x002fe200078e00ff */
[-C--:B------:R-:W-:Y:S01]  /*0a80*/  LEA.HI.X R9, R70, R17.reuse, RZ, 0x1, P0 ;  /* 0x0000001146097211 */ /* 0x080fe200000f0cff */
[----:B------:R1:W-:Y:S01]  /*0a90*/  STS.U16 [R19+UR7+0x10400], R14 ;  /* 0x0104000e13007988 */ /* 0x0003e20008000407 */
[-C--:B------:R-:W-:Y:S01]  /*0aa0*/  LEA R10, P0, R61, R16.reuse, 0x9 ;  /* 0x000000103d0a7211 */ /* 0x080fe200078048ff */
[----:B------:R-:W-:Y:S01]  /*0ab0*/  IMAD.SHL.U32 R68, R15, 0x100, RZ ;  /* 0x000001000f447824 */ /* 0x000fe200078e00ff */
[-C--:B------:R-:W-:Y:S01]  /*0ac0*/  LEA R56, P2, R63, R16.reuse, 0x9 ;  /* 0x000000103f387211 */ /* 0x080fe200078448ff */
[----:B------:R3:W-:Y:S01]  /*0ad0*/  STS.U16 [R19+UR7+0x12000], R12 ;  /* 0x0120000c13007988 */ /* 0x0007e20008000407 */
[----:B------:R-:W-:Y:S01]  /*0ae0*/  LEA.HI.X R11, R72, R17, RZ, 0x1, P0 ;  /* 0x00000011480b7211 */ /* 0x000fe200000f0cff */
[----:B--2---:R-:W-:Y:S01]  /*0af0*/  IMAD.SHL.U32 R2, R13, 0x100, RZ ;  /* 0x000001000d027824 */ /* 0x004fe200078e00ff */
[----:B------:R-:W-:Y:S01]  /*0b00*/  LOP3.LUT R18, R19, 0x40, RZ, 0x3c, !PT ;  /* 0x0000004013127812 */ /* 0x000fe200078e3cff */
[----:B------:R-:W-:Y:S01]  /*0b10*/  IMAD.WIDE.U32 R6, R3, 0x2, R6 ;  /* 0x0000000203067825 */ /* 0x000fe200078e0006 */
[----:B------:R-:W-:Y:S01]  /*0b20*/  STS.U16 [R19+UR7+0x12400], R26 ;  /* 0x0124001a13007988 */ /* 0x000fe20008000407 */
[----:B-1----:R-:W-:-:S02]  /*0b30*/  LEA R14, P3, R15, R16, 0x9 ;  /* 0x000000100f0e7211 */ /* 0x002fc400078648ff */
[----:B------:R-:W-:Y:S01]  /*0b40*/  LEA R16, P0, R13, R16, 0x9 ;  /* 0x000000100d107211 */ /* 0x000fe200078048ff */
[----:B------:R-:W-:Y:S01]  /*0b50*/  STS.U16 [R19+UR7+0x10800], R28 ;  /* 0x0108001c13007988 */ /* 0x000fe20008000407 */
[-C--:B------:R-:W-:Y:S02]  /*0b60*/  LEA.HI.X R57, R0, R17.reuse, RZ, 0x1, P2 ;  /* 0x0000001100397211 */ /* 0x080fe400010f0cff */
[-C--:B------:R-:W-:Y:S01]  /*0b70*/  LEA.HI.X R15, R68, R17.reuse, RZ, 0x1, P3 ;  /* 0x00000011440f7211 */ /* 0x080fe200018f0cff */
[C---:B------:R-:W-:Y:S01]  /*0b80*/  IMAD.WIDE.U32 R8, R3.reuse, 0x2, R8 ;  /* 0x0000000203087825 */ /* 0x040fe200078e0008 */
[----:B------:R-:W-:Y:S01]  /*0b90*/  LEA.HI.X R17, R2, R17, RZ, 0x1, P0 ;  /* 0x0000001102117211 */ /* 0x000fe200000f0cff */
[----:B------:R-:W-:Y:S02]  /*0ba0*/  STS.U16 [R19+UR7+0x12800], R30 ;  /* 0x0128001e13007988 */ /* 0x000fe40008000407 */
[C---:B------:R-:W-:Y:S02]  /*0bb0*/  IMAD.WIDE.U32 R10, R3.reuse, 0x2, R10 ;  /* 0x00000002030a7825 */ /* 0x040fe400078e000a */
[----:B------:R-:W-:Y:S02]  /*0bc0*/  STS.U16 [R19+UR7+0x10c00], R32 ;  /* 0x010c002013007988 */ /* 0x000fe40008000407 */
[----:B------:R-:W-:-:S02]  /*0bd0*/  IMAD.WIDE.U32 R4, R3, 0x2, R4 ;  /* 0x0000000203047825 */ /* 0x000fc400078e0004 */
[----:B------:R-:W-:Y:S02]  /*0be0*/  STS.U16 [R19+UR7+0x12c00], R34 ;  /* 0x012c002213007988 */ /* 0x000fe40008000407 */
[C---:B---3--:R-:W-:Y:S02]  /*0bf0*/  IMAD.WIDE.U32 R12, R3.reuse, 0x2, R56 ;  /* 0x00000002030c7825 */ /* 0x048fe400078e0038 */
[----:B------:R-:W-:Y:S02]  /*0c00*/  STS.U16 [R19+UR7+0x11000], R36 ;  /* 0x0110002413007988 */ /* 0x000fe40008000407 */
[C---:B------:R-:W-:Y:S02]  /*0c10*/  IMAD.WIDE.U32 R14, R3.reuse, 0x2, R14 ;  /* 0x00000002030e7825 */ /* 0x040fe400078e000e */
[----:B------:R1:W-:Y:S02]  /*0c20*/  STS.U16 [R19+UR7+0x13000], R38 ;  /* 0x0130002613007988 */ /* 0x0003e40008000407 */
[----:B------:R-:W-:-:S02]  /*0c30*/  IMAD.WIDE.U32 R16, R3, 0x2, R16 ;  /* 0x0000000203107825 */ /* 0x000fc400078e0010 */
[----:B------:R-:W-:Y:S04]  /*0c40*/  STS.U16 [R19+UR7+0x11400], R20 ;  /* 0x0114001413007988 */ /* 0x000fe80008000407 */
[----:B------:R2:W-:Y:S04]  /*0c50*/  STS.U16 [R19+UR7+0x13400], R22 ;  /* 0x0134001613007988 */ /* 0x0005e80008000407 */
[----:B------:R-:W-:Y:S04]  /*0c60*/  STS.U16 [R19+UR7+0x11800], R24 ;  /* 0x0118001813007988 */ /* 0x000fe80008000407 */
[----:B------:R3:W-:Y:S04]  /*0c70*/  STS.U16 [R19+UR7+0x13800], R40 ;  /* 0x0138002813007988 */ /* 0x0007e80008000407 */
[----:B------:R4:W-:Y:S04]  /*0c80*/  STS.U16 [R19+UR7+0x11c00], R42 ;  /* 0x011c002a13007988 */ /* 0x0009e80008000407 */
[----:B------:R-:W-:Y:S04]  /*0c90*/  STS.U16 [R19+UR7+0x13c00], R48 ;  /* 0x013c003013007988 */ /* 0x000fe80008000407 */
[----:B------:R0:W-:Y:S04]  /*0ca0*/  STS.U16 [R18+UR7+0x10400], R73 ;  /* 0x0104004912007988 */ /* 0x0001e80008000407 */
[----:B-1----:R-:W4:Y:S04]  /*0cb0*/  LDG.E.U16 R38, desc[UR14][R6.64+0x100] ;  /* 0x0001000e06267981 */ /* 0x002f28000c1e1500 */
[----:B------:R-:W4:Y:S04]  /*0cc0*/  LDG.E.U16 R30, desc[UR14][R8.64+0x80] ;  /* 0x0000800e081e7981 */ /* 0x000f28000c1e1500 */
[----:B------:R-:W4:Y:S04]  /*0cd0*/  LDG.E.U16 R34, desc[UR14][R8.64+0x180] ;  /* 0x0001800e08227981 */ /* 0x000f28000c1e1500 */
[----:B------:R-:W4:Y:S04]  /*0ce0*/  LDG.E.U16 R26, desc[UR14][R10.64] ;  /* 0x0000000e0a1a7981 */ /* 0x000f28000c1e1500 */
[----:B--2---:R-:W2:Y:S04]  /*0cf0*/  LDG.E.U16 R22, desc[UR14][R10.64+0x100] ;  /* 0x0001000e0a167981 */ /* 0x004ea8000c1e1500 */
[----:B---3--:R-:W3:Y:S04]  /*0d00*/  LDG.E.U16 R40, desc[UR14][R6.64+0x180] ;  /* 0x0001800e06287981 */ /* 0x008ee8000c1e1500 */
[----:B----4-:R-:W4:Y:S04]  /*0d10*/  LDG.E.U16 R42, desc[UR14][R8.64] ;  /* 0x0000000e082a7981 */ /* 0x010f28000c1e1500 */
[----:B------:R-:W3:Y:S04]  /*0d20*/  LDG.E.U16 R32, desc[UR14][R8.64+0x100] ;  /* 0x0001000e08207981 */ /* 0x000ee8000c1e1500 */
        /* <DEDUP_REMOVED lines=9> */
[----:B0-----:R-:W3:Y:S04]  /*0dc0*/  LDG.E.U16 R73, desc[UR14][R16.64] ;  /* 0x0000000e10497981 */ /* 0x001ee8000c1e1500 */
[----:B------:R0:W-:Y:S04]  /*0dd0*/  STS.U16 [R18+UR7+0x10800], R47 ;  /* 0x0108002f12007988 */ /* 0x0001e80008000407 */
[----:B------:R-:W-:Y:S04]  /*0de0*/  STS.U16 [R18+UR7+0x12800], R49 ;  /* 0x0128003112007988 */ /* 0x000fe80008000407 */
[----:B------:R1:W-:Y:S04]  /*0df0*/  STS.U16 [R18+UR7+0x12c00], R33 ;  /* 0x012c002112007988 */ /* 0x0003e80008000407 */
[----:B------:R0:W-:Y:S04]  /*0e00*/  STS.U16 [R18+UR7+0x11000], R29 ;  /* 0x0110001d12007988 */ /* 0x0001e80008000407 */
[----:B------:R0:W-:Y:S04]  /*0e10*/  STS.U16 [R18+UR7+0x13000], R31 ;  /* 0x0130001f12007988 */ /* 0x0001e80008000407 */
[----:B------:R0:W-:Y:S04]  /*0e20*/  STS.U16 [R18+UR7+0x11400], R37 ;  /* 0x0114002512007988 */ /* 0x0001e80008000407 */
[----:B------:R0:W-:Y:S04]  /*0e30*/  STS.U16 [R18+UR7+0x13400], R35 ;  /* 0x0134002312007988 */ /* 0x0001e80008000407 */
[----:B------:R0:W-:Y:S04]  /*0e40*/  STS.U16 [R18+UR7+0x11800], R39 ;  /* 0x0118002712007988 */ /* 0x0001e80008000407 */
[----:B------:R-:W4:Y:S04]  /*0e50*/  LDG.E.U16 R48, desc[UR14][R6.64] ;  /* 0x0000000e06307981 */ /* 0x000f28000c1e1500 */
[----:B------:R-:W4:Y:S04]  /*0e60*/  LDG.E.U16 R50, desc[UR14][R6.64+0x80] ;  /* 0x0000800e06327981 */ /* 0x000f28000c1e1500 */
[----:B------:R0:W-:Y:S04]  /*0e70*/  STS.U16 [R18+UR7+0x12400], R51 ;  /* 0x0124003312007988 */ /* 0x0001e80008000407 */
[----:B------:R-:W-:Y:S04]  /*0e80*/  STS.U16 [R18+UR7+0x10c00], R53 ;  /* 0x010c003512007988 */ /* 0x000fe80008000407 */
[----:B------:R1:W-:Y:S04]  /*0e90*/  STS.U16 [R18+UR7+0x13800], R43 ;  /* 0x0138002b12007988 */ /* 0x0003e80008000407 */
[----:B0-----:R-:W4:Y:S04]  /*0ea0*/  LDG.E.U16 R47, desc[UR14][R6.64+0x40] ;  /* 0x0000400e062f7981 */ /* 0x001f28000c1e1500 */
[----:B-1----:R-:W4:Y:S04]  /*0eb0*/  LDG.E.U16 R33, desc[UR14][R6.64+0xc0] ;  /* 0x0000c00e06217981 */ /* 0x002f28000c1e1500 */
[----:B------:R-:W4:Y:S04]  /*0ec0*/  LDG.E.U16 R29, desc[UR14][R6.64+0x140] ;  /* 0x0001400e061d7981 */ /* 0x000f28000c1e1500 */
[----:B------:R-:W4:Y:S04]  /*0ed0*/  LDG.E.U16 R31, desc[UR14][R6.64+0x1c0] ;  /* 0x0001c00e061f7981 */ /* 0x000f28000c1e1500 */
[----:B------:R0:W-:Y:S04]  /*0ee0*/  STS.U16 [R18+UR7+0x11c00], R41 ;  /* 0x011c002912007988 */ /* 0x0001e80008000407 */
[----:B------:R1:W-:Y:S04]  /*0ef0*/  STS.U16 [R18+UR7+0x13c00], R45 ;  /* 0x013c002d12007988 */ /* 0x0003e80008000407 */
[----:B------:R-:W4:Y:S04]  /*0f00*/  LDG.E.U16 R49, desc[UR14][R8.64+0x40] ;  /* 0x0000400e08317981 */ /* 0x000f28000c1e1500 */
[----:B------:R-:W4:Y:S04]  /*0f10*/  LDG.E.U16 R37, desc[UR14][R8.64+0xc0] ;  /* 0x0000c00e08257981 */ /* 0x000f28000c1e1500 */
        /* <DEDUP_REMOVED lines=8> */
[----:B------:R-:W4:Y:S04]  /*0fa0*/  LDG.E.U16 R43, desc[UR14][R10.64+0xc0] ;  /* 0x0000c00e0a2b7981 */ /* 0x000f28000c1e1500 */
[----:B------:R-:W4:Y:S04]  /*0fb0*/  LDG.E.U16 R7, desc[UR14][R10.64+0x140] ;  /* 0x0001400e0a077981 */ /* 0x000f28000c1e1500 */
[----:B0-----:R-:W4:Y:S04]  /*0fc0*/  LDG.E.U16 R41, desc[UR14][R10.64+0x1c0] ;  /* 0x0001c00e0a297981 */ /* 0x001f28000c1e1500 */
[----:B------:R-:W4:Y:S04]  /*0fd0*/  LDG.E.U16 R53, desc[UR14][R12.64+0x40] ;  /* 0x0000400e0c357981 */ /* 0x000f28000c1e1500 */
[----:B-1----:R-:W4:Y:S04]  /*0fe0*/  LDG.E.U16 R45, desc[UR14][R12.64+0xc0] ;  /* 0x0000c00e0c2d7981 */ /* 0x002f28000c1e1500 */
[----:B------:R-:W4:Y:S04]  /*0ff0*/  LDG.E.U16 R9, desc[UR14][R12.64+0x140] ;  /* 0x0001400e0c097981 */ /* 0x000f28000c1e1500 */
        /* <DEDUP_REMOVED lines=22> */
[----:B------:R-:W-:Y:S04]  /*1160*/  STS.U16 [R19+UR7+0x8800], R38 ;  /* 0x0088002613007988 */ /* 0x000fe80008000407 */
[----:B------:R-:W-:Y:S04]  /*1170*/  STS.U16 [R19+UR7+0x4c00], R30 ;  /* 0x004c001e13007988 */ /* 0x000fe80008000407 */
[----:B------:R-:W-:Y:S04]  /*1180*/  STS.U16 [R19+UR7+0xcc00], R34 ;  /* 0x00cc002213007988 */ /* 0x000fe80008000407 */
[----:B------:R-:W-:Y:S04]  /*1190*/  STS.U16 [R19+UR7+0x1000], R26 ;  /* 0x0010001a13007988 */ /* 0x000fe80008000407 */
[----:B--2---:R0:W-:Y:S04]  /*11a0*/  STS.U16 [R19+UR7+0x9000], R22 ;  /* 0x0090001613007988 */ /* 0x0041e80008000407 */
[----:B------:R-:W2:Y:S04]  /*11b0*/  LDG.E.U16 R106, desc[UR14][R4.64+0x9180] ;  /* 0x0091800e046a7981 */ /* 0x000ea8000c1e1500 */
        /* <DEDUP_REMOVED lines=13> */
[----:B---3--:R-:W-:Y:S04]  /*1290*/  STS.U16 [R19+UR7+0xc800], R40 ;  /* 0x00c8002813007988 */ /* 0x008fe80008000407 */
[----:B----4-:R1:W-:Y:S04]  /*12a0*/  STS.U16 [R19+UR7+0xc00], R42 ;  /* 0x000c002a13007988 */ /* 0x0103e80008000407 */
[----:B------:R-:W-:Y:S04]  /*12b0*/  STS.U16 [R19+UR7+0x8c00], R32 ;  /* 0x008c002013007988 */ /* 0x000fe80008000407 */
[----:B------:R-:W-:Y:S04]  /*12c0*/  STS.U16 [R19+UR7+0xfc00], R20 ;  /* 0x00fc001413007988 */ /* 0x000fe80008000407 */
[----:B------:R-:W-:Y:S04]  /*12d0*/  STS.U16 [R19+UR7], R28 ;  /* 0x0000001c13007988 */ /* 0x000fe80008000407 */
[----:B------:R-:W-:Y:S04]  /*12e0*/  STS.U16 [R19+UR7+0x5000], R24 ;  /* 0x0050001813007988 */ /* 0x000fe80008000407 */
[----:B------:R-:W-:Y:S04]  /*12f0*/  STS.U16 [R19+UR7+0xd000], R36 ;  /* 0x00d0002413007988 */ /* 0x000fe80008000407 */
[----:B------:R-:W3:Y:S04]  /*1300*/  LDG.E.U16 R8, desc[UR14][R4.64+0xd080] ;  /* 0x00d0800e04087981 */ /* 0x000ee8000c1e1500 */
[----:B------:R-:W4:Y:S04]  /*1310*/  LDG.E.U16 R10, desc[UR14][R4.64+0xd100] ;  /* 0x00d1000e040a7981 */ /* 0x000f28000c1e1500 */
[----:B------:R-:W2:Y:S04]  /*1320*/  LDG.E.U16 R12, desc[UR14][R4.64+0xd180] ;  /* 0x00d1800e040c7981 */ /* 0x000ea8000c1e1500 */
[----:B------:R-:W2:Y:S04]  /*1330*/  LDG.E.U16 R14, desc[UR14][R4.64+0xe000] ;  /* 0x00e0000e040e7981 */ /* 0x000ea8000c1e1500 */
[----:B------:R-:W3:Y:S04]  /*1340*/  LDG.E.U16 R16, desc[UR14][R4.64+0xe080] ;  /* 0x00e0800e04107981 */ /* 0x000ee8000c1e1500 */
[----:B0-----:R-:W3:Y:S04]  /*1350*/  LDG.E.U16 R22, desc[UR14][R4.64+0xe100] ;  /* 0x00e1000e04167981 */ /* 0x001ee8000c1e1500 */
[----:B------:R-:W3:Y:S04]  /*1360*/  LDG.E.U16 R26, desc[UR14][R4.64+0xe180] ;  /* 0x00e1800e041a7981 */ /* 0x000ee8000c1e1500 */
[----:B------:R-:W3:Y:S04]  /*1370*/  LDG.E.U16 R30, desc[UR14][R4.64+0xf000] ;  /* 0x00f0000e041e7981 */ /* 0x000ee8000c1e1500 */
[----:B------:R-:W3:Y:S04]  /*1380*/  LDG.E.U16 R34, desc[UR14][R4.64+0xf080] ;  /* 0x00f0800e04227981 */ /* 0x000ee8000c1e1500 */
[----:B------:R-:W3:Y:S04]  /*1390*/  LDG.E.U16 R38, desc[UR14][R4.64+0xf100] ;  /* 0x00f1000e04267981 */ /* 0x000ee8000c1e1500 */
[----:B------:R-:W-:Y:S04]  /*13a0*/  STS.U16 [R19+UR7+0xd400], R83 ;  /* 0x00d4005313007988 */ /* 0x000fe80008000407 */
[----:B------:R-:W-:Y:S04]  /*13b0*/  STS.U16 [R19+UR7+0x1800], R81 ;  /* 0x0018005113007988 */ /* 0x000fe80008000407 */
[----:B------:R-:W-:Y:S04]  /*13c0*/  STS.U16 [R19+UR7+0x5800], R79 ;  /* 0x0058004f13007988 */ /* 0x000fe80008000407 */
[----:B------:R-:W-:Y:S04]  /*13d0*/  STS.U16 [R19+UR7+0x9800], R77 ;  /* 0x0098004d13007988 */ /* 0x000fe80008000407 */
[----:B------:R-:W-:Y:S04]  /*13e0*/  STS.U16 [R19+UR7+0xd800], R75 ;  /* 0x00d8004b13007988 */ /* 0x000fe80008000407 */
[----:B------:R0:W-:Y:S04]  /*13f0*/  STS.U16 [R19+UR7+0x1c00], R73 ;  /* 0x001c004913007988 */ /* 0x0001e80008000407 */
[----:B-1----:R-:W3:Y:S04]  /*1400*/  LDG.E.U16 R42, desc[UR14][R4.64+0xf1c0] ;  /* 0x00f1c00e042a7981 */ /* 0x002ee8000c1e1500 */
[----:B------:R-:W3:Y:S04]  /*1410*/  LDG.E.U16 R15, desc[UR14][R4.64+0x40] ;  /* 0x0000400e040f7981 */ /* 0x000ee8000c1e1500 */
[----:B------:R-:W4:Y:S04]  /*1420*/  LDG.E.U16 R17, desc[UR14][R4.64+0xc0] ;  /* 0x0000c00e04117981 */ /* 0x000f28000c1e1500 */
[----:B0-----:R-:W4:Y:S04]  /*1430*/  LDG.E.U16 R73, desc[UR14][R4.64+0x140] ;  /* 0x0001400e04497981 */ /* 0x001f28000c1e1500 */
        /* <DEDUP_REMOVED lines=31> */
[----:B------:R-:W4:Y:S01]  /*1630*/  LDG.E.U16 R40, desc[UR14][R4.64+0xf140] ;  /* 0x00f1400e04287981 */ /* 0x000f22000c1e1500 */
[----:B------:R-:W-:Y:S01]  /*1640*/  LOP3.LUT P2, RZ, R69, 0xff, RZ, 0xc0, !PT ;  /* 0x000000ff45ff7812 */ /* 0x000fe2000784c0ff */
[----:B------:R-:W-:-:S02]  /*1650*/  UMOV UR4, 0x1 ;  /* 0x0000000100047882 */ /* 0x000fc40000000000 */
[----:B------:R0:W-:Y:S10]  /*1660*/  STS.U16 [R19+UR7+0x8400], R44 ;  /* 0x0084002c13007988 */ /* 0x0001f40008000407 */
[----:B------:R-:W-:-:S05]  /*1670*/  VOTEU.ALL UP0, P2 ;  /* 0x0000000000ff7886 */ /* 0x000fca0001000000 */
[----:B------:R-:W-:-:S04]  /*1680*/  @!UP0 UIADD3 UR4, UPT, UPT, -UR4, 0x100000, URZ ;  /* 0x0010000004048890 */ /* 0x000fc8000fffe1ff */
[----:B------:R-:W-:Y:S02]  /*1690*/  @!UP0 USHF.L.U32 UR5, UR4, 0xb, URZ ;  /* 0x0000000b04058899 */ /* 0x000fe400080006ff */
[----:B------:R-:W-:Y:S01]  /*16a0*/  @!UP0 USHF.L.U32 UR4, UR4, 0x1, URZ ;  /* 0x0000000104048899 */ /* 0x000fe200080006ff */
[----:B0-----:R-:W-:Y:S01]  /*16b0*/  SHF.R.U32.HI R44, RZ, 0x5, R69 ;  /* 0x00000005ff2c7819 */ /* 0x001fe20000011645 */
[----:B------:R-:W-:Y:S01]  /*16c0*/  VOTEU.ALL UP1, P2 ;  /* 0x0000000000ff7886 */ /* 0x000fe20001020000 */
[----:B------:R0:W-:Y:S02]  /*16d0*/  STS.U16 [R19+UR7+0x400], R52 ;  /* 0x0004003413007988 */ /* 0x0001e40008000407 */
[----:B------:R-:W-:Y:S02]  /*16e0*/  R2UR UR12, R44 ;  /* 0x000000002c0c72ca */ /* 0x000fe400000e0000 */
[----:B------:R0:W-:Y:S04]  /*16f0*/  STS.U16 [R19+UR7+0x4400], R54 ;  /* 0x0044003613007988 */ /* 0x0001e80008000407 */
        /* <DEDUP_REMOVED lines=18> */
[----:B--2---:R0:W-:Y:S04]  /*1820*/  STS.U16 [R19+UR7+0xe400], R106 ;  /* 0x00e4006a13007988 */ /* 0x0041e80008000407 */
        /* <DEDUP_REMOVED lines=13> */
[----:B---3--:R0:W-:Y:S04]  /*1900*/  STS.U16 [R19+UR7+0x7400], R8 ;  /* 0x0074000813007988 */ /* 0x0081e80008000407 */
[----:B----4-:R0:W-:Y:S04]  /*1910*/  STS.U16 [R19+UR7+0xb400], R10 ;  /* 0x00b4000a13007988 */ /* 0x0101e80008000407 */
        /* <DEDUP_REMOVED lines=38> */
[----:B------:R0:W-:Y:S04]  /*1b80*/  STS.U16 [R18+UR7], R15 ;  /* 0x0000000f12007988 */ /* 0x0001e80008000407 */
        /* <DEDUP_REMOVED lines=33> */
[----:B------:R0:W-:Y:S01]  /*1da0*/  STS.U16 [R18+UR7+0xbc00], R40 ;  /* 0x00bc002812007988 */ /* 0x0001e20008000407 */
[----:B------:R1:W-:Y:S06]  /*1db0*/  MEMBAR.ALL.CTA ;  /* 0x0000000000007992 */ /* 0x0003ec0000008000 */
[----:B-1----:R-:W-:Y:S04]  /*1dc0*/  FENCE.VIEW.ASYNC.S ;  /* 0x00000000000073c6 */ /* 0x002fe80000000000 */
[----:B------:R-:W1:Y:S02]  /*1dd0*/  FENCE.VIEW.ASYNC.S ;  /* 0x00000000000073c6 */ /* 0x000e640000000000 */
[----:B-1----:R0:W1:Y:S01]  /*1de0*/  @!UP1 SYNCS.EXCH.64 URZ, [UR7+0x14000], UR4 ;  /* 0x0140000407ff95b2 */ /* 0x0020620008000100 */
[----:B------:R-:W-:Y:S01]  /*1df0*/  UISETP.NE.U32.AND UP0, UPT, UR12, URZ, UPT ;  /* 0x000000ff0c00728c */ /* 0x000fe2000bf05070 */
[----:B------:R-:W-:Y:S01]  /*1e00*/  LOP3.LUT R4, R69, 0xff, RZ, 0xc0, !PT ;  /* 0x000000ff45047812 */ /* 0x000fe200078ec0ff */
[----:B-1----:R-:W-:Y:S07]  /*1e10*/  BAR.SYNC.DEFER_BLOCKING 0x0 ;  /* 0x0000000000007b1d */ /* 0x002fee0000010000 */
[----:B0-----:R-:W-:Y:S05]  /*1e20*/  BRA.U UP0, `(.L_x_6) ;  /* 0x0000000100cc7547 */ /* 0x001fea000b800000 */
[----:B------:R-:W-:Y:S02]  /*1e30*/  USHF.R.U32.HI UR10, URZ, 0x4, UR7 ;  /* 0x00000004ff0a7899 */ /* 0x000fe40008011607 */
[----:B------:R-:W-:Y:S02]  /*1e40*/  UIADD3 UR8, UPT, UPT, UR7, 0x10000, URZ ;  /* 0x0001000007087890 */ /* 0x000fe4000fffe0ff */
[----:B------:R-:W-:Y:S02]  /*1e50*/  USGXT.U32 UR10, UR10, 0xe ;  /* 0x0000000e0a0a789a */ /* 0x000fe40008000000 */
[----:B------:R-:W-:Y:S02]  /*1e60*/  USHF.R.U32.HI UR8, URZ, 0x4, UR8 ;  /* 0x00000004ff087899 */ /* 0x000fe40008011608 */
[----:B------:R-:W-:Y:S02]  /*1e70*/  UIADD3 UR38, UP0, UPT, UR10, 0x4000080, URZ ;  /* 0x040000800a267890 */ /* 0x000fe4000ff1e0ff */
[----:B------:R-:W-:Y:S01]  /*1e80*/  USGXT.U32 UR8, UR8, 0xe ;  /* 0x0000000e0808789a */ /* 0x000fe20008000000 */
[----:B------:R-:W-:Y:S01]  /*1e90*/  UMOV UR5, URZ ;  /* 0x000000ff00057c82 */ /* 0x000fe20008000000 */
[----:B------:R-:W-:Y:S01]  /*1ea0*/  UMOV UR4, URZ ;  /* 0x000000ff00047c82 */ /* 0x000fe20008000000 */
[----:B------:R-:W-:-:S02]  /*1eb0*/  UIADD3.X UR39, UPT, UPT, UR5, 0x40004040, URZ, UP0, !UPT ;  /* 0x4000404005277890 */ /* 0x000fc400087fe4ff */
[----:B------:R-:W-:Y:S02]  /*1ec0*/  UIADD3 UR40, UP0, UPT, UR8, 0x2, URZ ;  /* 0x0000000208287890 */ /* 0x000fe4000ff1e0ff */
[----:B------:R-:W-:Y:S02]  /*1ed0*/  ULOP3.LUT UR10, UR10, 0x4000000, URZ, 0xfc, !UPT ;  /* 0x040000000a0a7892 */ /* 0x000fe4000f8efcff */
[----:B------:R-:W-:Y:S02]  /*1ee0*/  UIADD3.X UR41, UPT, UPT, UR4, 0x40004040, URZ, UP0, !UPT ;  /* 0x4000404004297890 */ /* 0x000fe400087fe4ff */
[----:B------:R-:W-:Y:S02]  /*1ef0*/  UIADD3.64 UR16, UPT, UPT, UR38, 0x80, URZ ;  /* 0x0000008026107897 */ /* 0x000fe4000fffe0ff */
[----:B------:R-:W-:Y:S02]  /*1f00*/  UIADD3.64 UR4, UPT, UPT, UR40, 0x2, URZ ;  /* 0x0000000228047897 */ /* 0x000fe4000fffe0ff */
[----:B------:R-:W-:-:S02]  /*1f10*/  UIADD3.64 UR20, UPT, UPT, UR38, 0x100, URZ ;  /* 0x0000010026147897 */ /* 0x000fc4000fffe0ff */
[----:B------:R-:W-:Y:S02]  /*1f20*/  UIADD3.64 UR18, UPT, UPT, UR40, 0x4, URZ ;  /* 0x0000000428127897 */ /* 0x000fe4000fffe0ff */
[----:B------:R-:W-:Y:S02]  /*1f30*/  UIADD3.64 UR24, UPT, UPT, UR38, 0x180, URZ ;  /* 0x0000018026187897 */ /* 0x000fe4000fffe0ff */
[----:B------:R-:W-:Y:S02]  /*1f40*/  UIADD3.64 UR22, UPT, UPT, UR40, 0x1fe, URZ ;  /* 0x000001fe28167897 */ /* 0x000fe4000fffe0ff */
[----:B------:R-:W-:Y:S02]  /*1f50*/  UIADD3.64 UR28, UPT, UPT, UR38, 0x200, URZ ;  /* 0x00000200261c7897 */ /* 0x000fe4000fffe0ff */
[----:B------:R-:W-:Y:S02]  /*1f60*/  UIADD3.64 UR26, UPT, UPT, UR40, 0x200, URZ ;  /* 0x00000200281a7897 */ /* 0x000fe4000fffe0ff */
[----:B------:R-:W-:-:S02]  /*1f70*/  UIADD3.64 UR32, UPT, UPT, UR38, 0x280, URZ ;  /* 0x0000028026207897 */ /* 0x000fc4000fffe0ff */
[----:B------:R-:W-:Y:S01]  /*1f80*/  UIADD3.64 UR30, UPT, UPT, UR40, 0x202, URZ ;  /* 0x00000202281e7897 */ /* 0x000fe2000fffe0ff */
[----:B------:R-:W-:Y:S01]  /*1f90*/  UMOV UR42, 0x0 ;  /* 0x00000000002a7882 */ /* 0x000fe20000000000 */
[----:B------:R-:W-:Y:S01]  /*1fa0*/  UMOV UR43, 0x4410010 ;  /* 0x04410010002b7882 */ /* 0x000fe20000000000 */
[----:B------:R-:W-:Y:S01]  /*1fb0*/  UIADD3.64 UR36, UPT, UPT, UR38, 0x300, URZ ;  /* 0x0000030026247897 */ /* 0x000fe2000fffe0ff */
[----:B------:R-:W-:Y:S01]  /*1fc0*/  UMOV UR9, 0x40004040 ;  /* 0x4000404000097882 */ /* 0x000fe20000000000 */
[----:B------:R-:W-:Y:S01]  /*1fd0*/  UIADD3.64 UR34, UPT, UPT, UR40, 0x204, URZ ;  /* 0x0000020428227897 */ /* 0x000fe2000fffe0ff */
[----:B------:R-:W-:Y:S01]  /*1fe0*/  UMOV UR11, 0x40004040 ;  /* 0x40004040000b7882 */ /* 0x000fe20000000000 */
[----:B------:R-:W-:Y:S01]  /*1ff0*/  UMOV UR44, 0x0 ;  /* 0x00000000002c7882 */ /* 0x000fe20000000000 */
[----:B------:R-:W-:Y:S01]  /*2000*/  UMOV UR45, 0x4410010 ;  /* 0x04410010002d7882 */ /* 0x000fe20000000000 */
[----:B------:R-:W-:Y:S01]  /*2010*/  UMOV UR46, 0x0 ;  /* 0x00000000002e7882 */ /* 0x000fe20000000000 */
[----:B------:R-:W-:Y:S01]  /*2020*/  UMOV UR47, 0x4410010 ;  /* 0x04410010002f7882 */ /* 0x000fe20000000000 */
[----:B------:R0:W-:Y:S01]  /*2030*/  UTCHMMA gdesc[UR8], gdesc[UR10], tmem[UR13], tmem[UR42], idesc[UR43], !UPT ;  /* 0x00ff2a0a080075ea */ /* 0x0001e2000f80000d */
[----:B------:R-:W-:Y:S01]  /*2040*/  UMOV UR48, 0x0 ;  /* 0x0000000000307882 */ /* 0x000fe20000000000 */
[----:B------:R-:W-:Y:S01]  /*2050*/  UMOV UR49, 0x4410010 ;  /* 0x0441001000317882 */ /* 0x000fe20000000000 */
[----:B------:R0:W-:Y:S01]  /*2060*/  UTCHMMA gdesc[UR40], gdesc[UR38], tmem[UR13], tmem[UR44], idesc[UR45], UPT ;  /* 0x00ff2c26280075ea */ /* 0x0001e2000b80000d */
        /* <DEDUP_REMOVED lines=12> */
[----:B------:R0:W-:Y:S01]  /*2130*/  UTCHMMA gdesc[UR30], gdesc[UR32], tmem[UR13], tmem[UR54], idesc[UR55], UPT ;  /* 0x00ff36201e0075ea */ /* 0x0001e2000b80000d */
[----:B------:R0:W-:Y:S01]  /*2140*/  UTCHMMA gdesc[UR34], gdesc[UR36], tmem[UR13], tmem[UR56], idesc[UR57], UPT ;  /* 0x00ff3824220075ea */ /* 0x0001e2000b80000d */
[----:B------:R-:W-:Y:S01]  /*2150*/  NOP ;  /* 0x0000000000007918 */ /* 0x000fe20000000000 */
.L_x_6:
[----:B------:R-:W-:Y:S01]  /*2160*/  ELECT P0, URZ, PT ;  /* 0x0000000000ff782f */ /* 0x000fe20003800000 */
[----:B0-----:R-:W-:-:S03]  /*2170*/  UIADD3 UR4, UPT, UPT, UR7, 0x14000, URZ ;  /* 0x0001400007047890 */ /* 0x001fc6000fffe0ff */
[----:B------:R-:W-:Y:S01]  /*2180*/  ISETP.LT.U32.AND P0, PT, R4, 0x20, P0 ;  /* 0x000000200400780c */ /* 0x000fe20000701070 */
[----:B------:R-:W-:-:S12]  /*2190*/  UMOV UR5, URZ ;  /* 0x000000ff00057c82 */ /* 0x000fd80008000000 */
[----:B------:R-:W-:Y:S01]  /*21a0*/  VOTEU.ANY UP0, P0 ;  /* 0x0000000000ff7886 */ /* 0x000fe20000000100 */
[----:B------:R-:W-:-:S04]  /*21b0*/  VOTEU.ANY UP1, P0 ;  /* 0x0000000000ff7886 */ /* 0x000fc80000020100 */
[----:B------:R-:W-:Y:S01]  /*21c0*/  @UP0 UMOV UR8, UR4 ;  /* 0x0000000400080c82 */ /* 0x000fe20008000000 */
[----:B------:R-:W-:Y:S01]  /*21d0*/  USHF.L.U32 UR4, UR12, 0x15, URZ ;  /* 0x000000150c047899 */ /* 0x000fe200080006ff */
[----:B------:R0:W-:Y:S01]  /*21e0*/  @UP1 UTCBAR [UR8], URZ ;  /* 0x000000ff080013e9 */ /* 0x0001e200080000ff */
[----:B------:R-:W-:Y:S01]  /*21f0*/  BAR.SYNC.DEFER_BLOCKING 0x0 ;  /* 0x0000000000007b1d */ /* 0x000fe20000010000 */
[----:B------:R-:W-:Y:S02]  /*2200*/  USHF.L.U32 UR5, UR12, 0x5, URZ ;  /* 0x000000050c057899 */ /* 0x000fe400080006ff */
[----:B------:R-:W-:Y:S02]  /*2210*/  ULOP3.LUT UR4, UR4, 0x600000, URZ, 0xc0, !UPT ;  /* 0x0060000004047892 */ /* 0x000fe4000f8ec0ff */
[----:B------:R-:W-:-:S04]  /*2220*/  ULOP3.LUT UR5, UR5, 0x80, URZ, 0xc0, !UPT ;  /* 0x0000008005057892 */ /* 0x000fc8000f8ec0ff */
[----:B------:R-:W-:Y:S01]  /*2230*/  UIADD3 UR4, UPT, UPT, UR5, UR4, UR13 ;  /* 0x0000000405047290 */ /* 0x000fe2000fffe00d */
[----:B------:R-:W1:Y:S02]  /*2240*/  SYNCS.PHASECHK.TRANS64.TRYWAIT P0, [UR7+0x14000], RZ ;  /* 0x014000ffff0075a7 */ /* 0x000e640008001107 */
[----:B01----:R-:W-:Y:S09]  /*2250*/  @!P0 BRA `(.L_x_7) ;  /* 0x0000000c00208947 */ /* 0x003ff20003800000 */
.L_x_11:
[----:B------:R-:W-:Y:S01]  /*2260*/  BAR.SYNC.DEFER_BLOCKING 0x0 ;  /* 0x0000000000007b1d */ /* 0x000fe20000010000 */
[C---:B------:R-:W-:Y:S01]  /*2270*/  IMAD.SHL.U32 R75, R69.reuse, 0x10, RZ ;  /* 0x00000010454b7824 */ /* 0x040fe200078e00ff */
[C---:B------:R-:W-:Y:S01]  /*2280*/  LOP3.LUT R73, R69.reuse, 0x7, RZ, 0xc0, !PT ;  /* 0x0000000745497812 */ /* 0x040fe200078ec0ff */
[----:B------:R-:W-:Y:S02]  /*2290*/  IMAD.SHL.U32 R77, R69, 0x80, RZ ;  /* 0x00000080454d7824 */ /* 0x000fe400078e00ff */
[----:B------:R-:W-:Y:S01]  /*22a0*/  IMAD.SHL.U32 R78, R78, 0x4, RZ ;  /* 0x000000044e4e7824 */ /* 0x000fe200078e00ff */
[----:B------:R-:W-:Y:S01]  /*22b0*/  LOP3.LUT R80, R75, 0x8f0, RZ, 0xc0, !PT ;  /* 0x000008f04b507812 */ /* 0x000fe200078ec0ff */
[C---:B------:R-:W-:Y:S01]  /*22c0*/  IMAD.SHL.U32 R75, R69.reuse, 0x8, RZ ;  /* 0x00000008454b7824 */ /* 0x040fe200078e00ff */
[----:B------:R-:W-:Y:S01]  /*22d0*/  LDTM.16dp32bit_t0_t15.x64 R4, tmem[UR4] ;  /* 0x00000004000479ee */ /* 0x000fe20008b00000 */
[----:B------:R-:W0:Y:S01]  /*22e0*/  LDTM.16dp32bit_t16_t31.x64 R4, tmem[UR4+0x40] ;  /* 0x00004004000479ee */ /* 0x000e220008b20000 */
[----:B------:R-:W-:Y:S01]  /*22f0*/  IMAD.SHL.U32 R69, R69, 0x40, RZ ;  /* 0x0000004045457824 */ /* 0x000fe200078e00ff */
[----:B------:R-:W-:Y:S01]  /*2300*/  LOP3.LUT R82, R77, 0x7c00, RZ, 0xc0, !PT ;  /* 0x00007c004d527812 */ /* 0x000fe200078ec0ff */
[----:B------:R-:W-:Y:S01]  /*2310*/  IMAD R77, R73, 0x1000, R80 ;  /* 0x00001000494d7824 */ /* 0x000fe200078e0250 */
[----:B------:R-:W-:Y:S01]  /*2320*/  LOP3.LUT R75, R75, 0x300, RZ, 0xc0, !PT ;  /* 0x000003004b4b7812 */ /* 0x000fe200078ec0ff */
[----:B------:R-:W1:Y:S01]  /*2330*/  LDCU.64 UR4, c[0x0][0x390] ;  /* 0x00007200ff0477ac */ /* 0x000e620008000a00 */
[----:B------:R-:W-:Y:S01]  /*2340*/  LOP3.LUT R80, R69, 0x400, RZ, 0xc0, !PT ;  /* 0x0000040045507812 */ /* 0x000fe200078ec0ff */
[----:B------:R-:W-:-:S02]  /*2350*/  IMAD R82, R73, 0x10, R82 ;  /* 0x0000001049527824 */ /* 0x000fc400078e0252 */
[----:B------:R-:W-:Y:S01]  /*2360*/  IMAD.SHL.U32 R73, R3, 0x4, RZ ;  /* 0x0000000403497824 */ /* 0x000fe200078e00ff */
[----:B------:R-:W-:Y:S02]  /*2370*/  IADD3 R3, PT, PT, R75, R77, R80 ;  /* 0x0000004d4b037210 */ /* 0x000fe40007ffe050 */
[----:B------:R-:W-:Y:S02]  /*2380*/  LOP3.LUT R71, R82, R71, RZ, 0x3c, !PT ;  /* 0x0000004752477212 */ /* 0x000fe400078e3cff */
[C---:B------:R-:W-:Y:S02]  /*2390*/  LOP3.LUT R69, R3.reuse, 0x10, RZ, 0x3c, !PT ;  /* 0x0000001003457812 */ /* 0x040fe400078e3cff */
[C---:B------:R-:W-:Y:S01]  /*23a0*/  LOP3.LUT R89, R3.reuse, 0x20, RZ, 0x3c, !PT ;  /* 0x0000002003597812 */ /* 0x040fe200078e3cff */
[----:B------:R-:W0:Y:S01]  /*23b0*/  @!P2 SYNCS.CCTL.IV [UR7+0x14000] ;  /* 0x01400000ff00a9b1 */ /* 0x000e220008000007 */
[C---:B------:R-:W-:Y:S01]  /*23c0*/  LOP3.LUT R91, R3.reuse, 0x30, RZ, 0x3c, !PT ;  /* 0x00000030035b7812 */ /* 0x040fe200078e3cff */
[----:B------:R-:W-:Y:S01]  /*23d0*/  NOP ;  /* 0x0000000000007918 */ /* 0x000fe20000000000 */
[----:B------:R-:W-:-:S02]  /*23e0*/  LOP3.LUT R94, R3, 0x40, RZ, 0x3c, !PT ;  /* 0x00000040035e7812 */ /* 0x000fc400078e3cff */
[C---:B------:R-:W-:Y:S01]  /*23f0*/  LOP3.LUT R95, R3.reuse, 0x50, RZ, 0x3c, !PT ;  /* 0x00000050035f7812 */ /* 0x040fe200078e3cff */
[----:B0-----:R0:W-:Y:S01]  /*2400*/  STS.128 [R3+UR7], R4 ;  /* 0x0000000403007988 */ /* 0x0011e20008000c07 */
[C---:B------:R-:W-:Y:S02]  /*2410*/  LOP3.LUT R96, R3.reuse, 0x60, RZ, 0x3c, !PT ;  /* 0x0000006003607812 */ /* 0x040fe400078e3cff */
[----:B------:R-:W-:Y:S01]  /*2420*/  LOP3.LUT R97, R3, 0x70, RZ, 0x3c, !PT ;  /* 0x0000007003617812 */ /* 0x000fe200078e3cff */
[----:B------:R-:W-:Y:S01]  /*2430*/  STS.128 [R69+UR7], R8 ;  /* 0x0000000845007988 */ /* 0x000fe20008000c07 */
[----:B-1----:R-:W-:Y:S02]  /*2440*/  IADD3 R78, P3, P4, R73, UR4, R78 ;  /* 0x00000004494e7c10 */ /* 0x002fe4000fc7e04e */
[----:B------:R-:W-:Y:S01]  /*2450*/  LEA R80, P0, R76, UR4, 0x2 ;  /* 0x000000044c507c11 */ /* 0x000fe2000f8010ff */
[----:B------:R-:W-:Y:S01]  /*2460*/  STS.128 [R89+UR7], R12 ;  /* 0x0000000c59007988 */ /* 0x000fe20008000c07 */
[----:B------:R-:W-:-:S02]  /*2470*/  IADD3.X R79, PT, PT, RZ, UR5, RZ, P3, P4 ;  /* 0x00000005ff4f7c10 */ /* 0x000fc40009fe84ff */
[----:B------:R-:W-:Y:S01]  /*2480*/  LEA.HI.X R75, R76, UR5, RZ, 0x2, P0 ;  /* 0x000000054c4b7c11 */ /* 0x000fe200080f14ff */
[----:B------:R-:W-:Y:S01]  /*2490*/  STS.128 [R91+UR7], R16 ;  /* 0x000000105b007988 */ /* 0x000fe20008000c07 */
[----:B------:R-:W-:Y:S02]  /*24a0*/  LEA R84, P5, R74, UR4, 0x2 ;  /* 0x000000044a547c11 */ /* 0x000fe4000f8a10ff */
[----:B------:R-:W-:Y:S01]  /*24b0*/  LEA R82, P6, R70, UR4, 0x2 ;  /* 0x0000000446527c11 */ /* 0x000fe2000f8c10ff */
[----:B------:R-:W-:Y:S01]  /*24c0*/  STS.128 [R94+UR7], R20 ;  /* 0x000000145e007988 */ /* 0x000fe20008000c07 */
[----:B------:R-:W-:Y:S02]  /*24d0*/  IADD3 R76, P4, PT, R73, R80, RZ ;  /* 0x00000050494c7210 */ /* 0x000fe40007f9e0ff */
[----:B------:R-:W-:Y:S01]  /*24e0*/  LEA R92, P0, R72, UR4, 0x2 ;  /* 0x00000004485c7c11 */ /* 0x000fe2000f8010ff */
[----:B------:R-:W-:Y:S01]  /*24f0*/  STS.128 [R95+UR7], R24 ;  /* 0x000000185f007988 */ /* 0x000fe20008000c07 */
[----:B------:R-:W-:Y:S01]  /*2500*/  LEA.HI.X R74, R74, UR5, RZ, 0x2, P5 ;  /* 0x000000054a4a7c11 */ /* 0x000fe2000a8f14ff */
[----:B------:R-:W-:Y:S01]  /*2510*/  IMAD.X R77, RZ, RZ, R75, P4 ;  /* 0x000000ffff4d7224 */ /* 0x000fe200020e064b */
[----:B------:R-:W-:Y:S01]  /*2520*/  LEA.HI.X R70, R70, UR5, RZ, 0x2, P6 ;  /* 0x0000000546467c11 */ /* 0x000fe2000b0f14ff */
[----:B------:R-:W-:Y:S01]  /*2530*/  STS.128 [R96+UR7], R28 ;  /* 0x0000001c60007988 */ /* 0x000fe20008000c07 */
[----:B------:R-:W-:-:S02]  /*2540*/  LEA.HI.X R72, R72, UR5, RZ, 0x2, P0 ;  /* 0x0000000548487c11 */ /* 0x000fc400080f14ff */
[C---:B0-----:R-:W-:Y:S01]  /*2550*/  IADD3 R4, P5, PT, R73.reuse, R84, RZ ;  /* 0x0000005449047210 */ /* 0x041fe20007fbe0ff */
[----:B------:R-:W-:Y:S01]  /*2560*/  STS.128 [R97+UR7], R32 ;  /* 0x0000002061007988 */ /* 0x000fe20008000c07 */
[----:B------:R-:W-:Y:S01]  /*2570*/  BAR.SYNC.DEFER_BLOCKING 0x0 ;  /* 0x0000000000007b1d */ /* 0x000fe20000010000 */
[C---:B------:R-:W-:Y:S02]  /*2580*/  IADD3 R6, P6, PT, R73.reuse, R82, RZ ;  /* 0x0000005249067210 */ /* 0x040fe40007fde0ff */
[----:B------:R-:W-:Y:S01]  /*2590*/  IMAD.X R5, RZ, RZ, R74, P5 ;  /* 0x000000ffff057224 */ /* 0x000fe200028e064a */
[----:B------:R-:W-:Y:S02]  /*25a0*/  IADD3 R92, P0, PT, R73, R92, RZ ;  /* 0x0000005c495c7210 */ /* 0x000fe40007f1e0ff */
[----:B------:R-:W-:Y:S01]  /*25b0*/  LEA R80, P4, R2, UR4, 0x2 ;  /* 0x0000000402507c11 */ /* 0x000fe2000f8810ff */
[----:B------:R-:W-:Y:S01]  /*25c0*/  IMAD.X R7, RZ, RZ, R70, P6 ;  /* 0x000000ffff077224 */ /* 0x000fe200030e0646 */
[----:B------:R-:W-:Y:S01]  /*25d0*/  LEA R90, P2, R0, UR4, 0x2 ;  /* 0x00000004005a7c11 */ /* 0x000fe2000f8410ff */
[----:B------:R-:W-:Y:S01]  /*25e0*/  IMAD.X R93, RZ, RZ, R72, P0 ;  /* 0x000000ffff5d7224 */ /* 0x000fe200000e0648 */
[----:B------:R-:W-:-:S02]  /*25f0*/  LEA R88, P3, R68, UR4, 0x2 ;  /* 0x0000000444587c11 */ /* 0x000fc4000f8610ff */
[C---:B------:R-:W-:Y:S02]  /*2600*/  IADD3 R90, P6, PT, R73.reuse, R90, RZ ;  /* 0x0000005a495a7210 */ /* 0x040fe40007fde0ff */
[C---:B------:R-:W-:Y:S02]  /*2610*/  IADD3 R88, P5, PT, R73.reuse, R88, RZ ;  /* 0x0000005849587210 */ /* 0x040fe40007fbe0ff */
[----:B------:R-:W-:Y:S02]  /*2620*/  IADD3 R70, P0, PT, R73, R80, RZ ;  /* 0x0000005049467210 */ /* 0x000fe40007f1e0ff */
[----:B------:R-:W-:Y:S02]  /*2630*/  LEA.HI.X R0, R0, UR5, RZ, 0x2, P2 ;  /* 0x0000000500007c11 */ /* 0x000fe400090f14ff */
[----:B------:R-:W-:Y:S02]  /*2640*/  LEA.HI.X R68, R68, UR5, RZ, 0x2, P3 ;  /* 0x0000000544447c11 */ /* 0x000fe400098f14ff */
[----:B------:R-:W-:Y:S01]  /*2650*/  LEA.HI.X R2, R2, UR5, RZ, 0x2, P4 ;  /* 0x0000000502027c11 */ /* 0x000fe2000a0f14ff */
[----:B------:R-:W0:Y:S04]  /*2660*/  LDSM.16.M88.4 R8, [R71+UR7] ;  /* 0x000000074708783b */ /* 0x000e280008000200 */
[----:B------:R-:W-:Y:S04]  /*2670*/  LDSM.16.M88.4 R12, [R71+UR7+0x80] ;  /* 0x00008007470c783b */ /* 0x000fe80008000200 */
[----:B------:R-:W-:Y:S04]  /*2680*/  LDSM.16.M88.4 R72, [R71+UR7+0x100] ;  /* 0x000100074748783b */ /* 0x000fe80008000200 */
[----:B------:R-:W-:Y:S04]  /*2690*/  LDSM.16.M88.4 R80, [R71+UR7+0x180] ;  /* 0x000180074750783b */ /* 0x000fe80008000200 */
[----:B------:R-:W-:Y:S04]  /*26a0*/  LDSM.16.M88.4 R84, [R71+UR7+0x200] ;  /* 0x000200074754783b */ /* 0x000fe80008000200 */
[----:B------:R-:W-:Y:S04]  /*26b0*/  LDSM.16.M88.4 R16, [R71+UR7+0x280] ;  /* 0x000280074710783b */ /* 0x000fe80008000200 */
[----:B------:R-:W-:Y:S04]  /*26c0*/  LDSM.16.M88.4 R20, [R71+UR7+0x300] ;  /* 0x000300074714783b */ /* 0x000fe80008000200 */
[----:B------:R-:W-:Y:S01]  /*26d0*/  LDSM.16.M88.4 R24, [R71+UR7+0x380] ;  /* 0x000380074718783b */ /* 0x000fe20008000200 */
[----:B------:R-:W-:Y:S06]  /*26e0*/  BAR.SYNC.DEFER_BLOCKING 0x0 ;  /* 0x0000000000007b1d */ /* 0x000fec0000010000 */
[----:B------:R-:W-:Y:S04]  /*26f0*/  STS.128 [R3+UR7], R36 ;  /* 0x0000002403007988 */ /* 0x000fe80008000c07 */
[----:B------:R-:W-:Y:S04]  /*2700*/  STS.128 [R69+UR7], R40 ;  /* 0x0000002845007988 */ /* 0x000fe80008000c07 */
[----:B------:R1:W-:Y:S04]  /*2710*/  STS.128 [R89+UR7], R44 ;  /* 0x0000002c59007988 */ /* 0x0003e80008000c07 */
[----:B------:R2:W-:Y:S04]  /*2720*/  STS.128 [R91+UR7], R48 ;  /* 0x000000305b007988 */ /* 0x0005e80008000c07 */
[----:B------:R-:W-:Y:S04]  /*2730*/  STS.128 [R94+UR7], R52 ;  /* 0x000000345e007988 */ /* 0x000fe80008000c07 */
[----:B------:R-:W-:Y:S04]  /*2740*/  STS.128 [R95+UR7], R56 ;  /* 0x000000385f007988 */ /* 0x000fe80008000c07 */
[----:B------:R-:W-:Y:S01]  /*2750*/  STS.128 [R96+UR7], R60 ;  /* 0x0000003c60007988 */ /* 0x000fe20008000c07 */
[----:B-1----:R-:W-:-:S03]  /*2760*/  IMAD.X R89, RZ, RZ, R68, P5 ;  /* 0x000000ffff597224 */ /* 0x002fc600028e0644 */
[----:B------:R-:W-:Y:S01]  /*2770*/  STS.128 [R97+UR7], R64 ;  /* 0x0000004061007988 */ /* 0x000fe20008000c07 */
[----:B--2---:R-:W-:Y:S01]  /*2780*/  IMAD.X R91, RZ, RZ, R0, P6 ;  /* 0x000000ffff5b7224 */ /* 0x004fe200030e0600 */
[----:B------:R-:W-:Y:S06]  /*2790*/  BAR.SYNC.DEFER_BLOCKING 0x0 ;  /* 0x0000000000007b1d */ /* 0x000fec0000010000 */
[----:B------:R-:W1:Y:S04]  /*27a0*/  LDSM.16.M88.4 R28, [R71+UR7] ;  /* 0x00000007471c783b */ /* 0x000e680008000200 */
[----:B------:R-:W2:Y:S04]  /*27b0*/  LDSM.16.M88.4 R32, [R71+UR7+0x80] ;  /* 0x000080074720783b */ /* 0x000ea80008000200 */
[----:B------:R-:W3:Y:S04]  /*27c0*/  LDSM.16.M88.4 R36, [R71+UR7+0x100] ;  /* 0x000100074724783b */ /* 0x000ee80008000200 */
[----:B------:R-:W4:Y:S04]  /*27d0*/  LDSM.16.M88.4 R40, [R71+UR7+0x180] ;  /* 0x000180074728783b */ /* 0x000f280008000200 */
[----:B0-----:R-:W-:Y:S04]  /*27e0*/  STG.E desc[UR14][R78.64], R8 ;  /* 0x000000084e007986 */ /* 0x001fe8000c10190e */
[----:B------:R-:W-:Y:S04]  /*27f0*/  STG.E desc[UR14][R78.64+0x100], R9 ;  /* 0x000100094e007986 */ /* 0x000fe8000c10190e */
[----:B------:R-:W-:Y:S04]  /*2800*/  STG.E desc[UR14][R78.64+0x200], R10 ;  /* 0x0002000a4e007986 */ /* 0x000fe8000c10190e */
[----:B------:R-:W-:Y:S04]  /*2810*/  STG.E desc[UR14][R78.64+0x300], R11 ;  /* 0x0003000b4e007986 */ /* 0x000fe8000c10190e */
[----:B------:R-:W0:Y:S04]  /*2820*/  LDSM.16.M88.4 R44, [R71+UR7+0x200] ;  /* 0x00020007472c783b */ /* 0x000e280008000200 */
[----:B------:R-:W5:Y:S04]  /*2830*/  LDSM.16.M88.4 R8, [R71+UR7+0x280] ;  /* 0x000280074708783b */ /* 0x000f680008000200 */
[----:B-1----:R-:W-:Y:S04]  /*2840*/  STG.E desc[UR14][R78.64+0x80], R28 ;  /* 0x0000801c4e007986 */ /* 0x002fe8000c10190e */
[----:B------:R-:W-:Y:S04]  /*2850*/  STG.E desc[UR14][R78.64+0x180], R29 ;  /* 0x0001801d4e007986 */ /* 0x000fe8000c10190e */
[----:B------:R-:W-:Y:S04]  /*2860*/  STG.E desc[UR14][R78.64+0x280], R30 ;  /* 0x0002801e4e007986 */ /* 0x000fe8000c10190e */
[----:B------:R-:W-:Y:S04]  /*2870*/  STG.E desc[UR14][R78.64+0x380], R31 ;  /* 0x0003801f4e007986 */ /* 0x000fe8000c10190e */
[----:B------:R-:W-:Y:S04]  /*2880*/  STG.E desc[UR14][R76.64], R12 ;  /* 0x0000000c4c007986 */ /* 0x000fe8000c10190e */
[----:B------:R-:W-:Y:S04]  /*2890*/  STG.E desc[UR14][R76.64+0x100], R13 ;  /* 0x0001000d4c007986 */ /* 0x000fe8000c10190e */
[----:B------:R-:W-:Y:S04]  /*28a0*/  STG.E desc[UR14][R76.64+0x200], R14 ;  /* 0x0002000e4c007986 */ /* 0x000fe8000c10190e */
[----:B------:R-:W-:Y:S04]  /*28b0*/  STG.E desc[UR14][R76.64+0x300], R15 ;  /* 0x0003000f4c007986 */ /* 0x000fe8000c10190e */
[----:B------:R-:W1:Y:S04]  /*28c0*/  LDSM.16.M88.4 R12, [R71+UR7+0x300] ;  /* 0x00030007470c783b */ /* 0x000e680008000200 */
[----:B------:R0:W1:Y:S04]  /*28d0*/  LDSM.16.M88.4 R28, [R71+UR7+0x380] ;  /* 0x00038007471c783b */ /* 0x0000680008000200 */
[----:B--2---:R2:W-:Y:S04]  /*28e0*/  STG.E desc[UR14][R76.64+0x80], R32 ;  /* 0x000080204c007986 */ /* 0x0045e8000c10190e */
[----:B------:R2:W-:Y:S01]  /*28f0*/  STG.E desc[UR14][R76.64+0x180], R33 ;  /* 0x000180214c007986 */ /* 0x0005e2000c10190e */
[----:B0-----:R-:W-:-:S03]  /*2900*/  IMAD.X R71, RZ, RZ, R2, P0 ;  /* 0x000000ffff477224 */ /* 0x001fc600000e0602 */
[----:B------:R2:W-:Y:S04]  /*2910*/  STG.E desc[UR14][R76.64+0x280], R34 ;  /* 0x000280224c007986 */ /* 0x0005e8000c10190e */
[----:B------:R2:W-:Y:S04]  /*2920*/  STG.E desc[UR14][R76.64+0x380], R35 ;  /* 0x000380234c007986 */ /* 0x0005e8000c10190e */
[----:B------:R2:W-:Y:S04]  /*2930*/  STG.E desc[UR14][R4.64], R72 ;  /* 0x0000004804007986 */ /* 0x0005e8000c10190e */
[----:B------:R2:W-:Y:S04]  /*2940*/  STG.E desc[UR14][R4.64+0x100], R73 ;  /* 0x0001004904007986 */ /* 0x0005e8000c10190e */
[----:B------:R2:W-:Y:S04]  /*2950*/  STG.E desc[UR14][R4.64+0x200], R74 ;  /* 0x0002004a04007986 */ /* 0x0005e8000c10190e */
[----:B------:R2:W-:Y:S04]  /*2960*/  STG.E desc[UR14][R4.64+0x300], R75 ;  /* 0x0003004b04007986 */ /* 0x0005e8000c10190e */
[----:B---3--:R2:W-:Y:S04]  /*2970*/  STG.E desc[UR14][R4.64+0x80], R36 ;  /* 0x0000802404007986 */ /* 0x0085e8000c10190e */
[----:B------:R2:W-:Y:S04]  /*2980*/  STG.E desc[UR14][R4.64+0x180], R37 ;  /* 0x0001802504007986 */ /* 0x0005e8000c10190e */
[----:B------:R2:W-:Y:S04]  /*2990*/  STG.E desc[UR14][R4.64+0x280], R38 ;  /* 0x0002802604007986 */ /* 0x0005e8000c10190e */
[----:B------:R2:W-:Y:S04]  /*29a0*/  STG.E desc[UR14][R4.64+0x380], R39 ;  /* 0x0003802704007986 */ /* 0x0005e8000c10190e */
[----:B------:R2:W-:Y:S04]  /*29b0*/  STG.E desc[UR14][R6.64], R80 ;  /* 0x0000005006007986 */ /* 0x0005e8000c10190e */
[----:B------:R2:W-:Y:S04]  /*29c0*/  STG.E desc[UR14][R6.64+0x100], R81 ;  /* 0x0001005106007986 */ /* 0x0005e8000c10190e */
[----:B------:R2:W-:Y:S04]  /*29d0*/  STG.E desc[UR14][R6.64+0x200], R82 ;  /* 0x0002005206007986 */ /* 0x0005e8000c10190e */
[----:B------:R2:W-:Y:S04]  /*29e0*/  STG.E desc[UR14][R6.64+0x300], R83 ;  /* 0x0003005306007986 */ /* 0x0005e8000c10190e */
[----:B----4-:R2:W-:Y:S04]  /*29f0*/  STG.E desc[UR14][R6.64+0x80], R40 ;  /* 0x0000802806007986 */ /* 0x0105e8000c10190e */
[----:B------:R2:W-:Y:S04]  /*2a00*/  STG.E desc[UR14][R6.64+0x180], R41 ;  /* 0x0001802906007986 */ /* 0x0005e8000c10190e */
        /* <DEDUP_REMOVED lines=14> */
[----:B-----5:R2:W-:Y:S04]  /*2af0*/  STG.E desc[UR14][R90.64+0x80], R8 ;  /* 0x000080085a007986 */ /* 0x0205e8000c10190e */
[----:B------:R2:W-:Y:S04]  /*2b00*/  STG.E desc[UR14][R90.64+0x180], R9 ;  /* 0x000180095a007986 */ /* 0x0005e8000c10190e */
[----:B------:R2:W-:Y:S04]  /*2b10*/  STG.E desc[UR14][R90.64+0x280], R10 ;  /* 0x0002800a5a007986 */ /* 0x0005e8000c10190e */
[----:B------:R2:W-:Y:S04]  /*2b20*/  STG.E desc[UR14][R90.64+0x380], R11 ;  /* 0x0003800b5a007986 */ /* 0x0005e8000c10190e */
[----:B------:R2:W-:Y:S04]  /*2b30*/  STG.E desc[UR14][R88.64], R20 ;  /* 0x0000001458007986 */ /* 0x0005e8000c10190e */
[----:B------:R2:W-:Y:S04]  /*2b40*/  STG.E desc[UR14][R88.64+0x100], R21 ;  /* 0x0001001558007986 */ /* 0x0005e8000c10190e */
[----:B------:R2:W-:Y:S04]  /*2b50*/  STG.E desc[UR14][R88.64+0x200], R22 ;  /* 0x0002001658007986 */ /* 0x0005e8000c10190e */
[----:B------:R2:W-:Y:S04]  /*2b60*/  STG.E desc[UR14][R88.64+0x300], R23 ;  /* 0x0003001758007986 */ /* 0x0005e8000c10190e */
[----:B-1----:R2:W-:Y:S04]  /*2b70*/  STG.E desc[UR14][R88.64+0x80], R12 ;  /* 0x0000800c58007986 */ /* 0x0025e8000c10190e */
        /* <DEDUP_REMOVED lines=10> */
[----:B------:R2:W-:Y:S01]  /*2c20*/  STG.E desc[UR14][R70.64+0x380], R31 ;  /* 0x0003801f46007986 */ /* 0x0005e2000c10190e */
[----:B------:R-:W-:Y:S06]  /*2c30*/  BAR.SYNC.DEFER_BLOCKING 0x0 ;  /* 0x0000000000007b1d */ /* 0x000fec0000010000 */
[----:B------:R-:W-:Y:S05]  /*2c40*/  @P1 BRA `(.L_x_8) ;  /* 0x00000000009c1947 */ /* 0x000fea0003800000 */
[----:B------:R-:W-:Y:S01]  /*2c50*/  NOP ;  /* 0x0000000000007918 */ /* 0x000fe20000000000 */
[----:B------:R-:W-:Y:S01]  /*2c60*/  UMOV UR4, 0x50 ;  /* 0x0000005000047882 */ /* 0x000fe20000000000 */
[----:B------:R-:W-:Y:S01]  /*2c70*/  IMAD.U32 R0, RZ, RZ, UR13 ;  /* 0x0000000dff007e24 */ /* 0x000fe2000f8e00ff */
[----:B------:R-:W-:Y:S01]  /*2c80*/  ULEA UR6, UR6, UR4, 0x18 ;  /* 0x0000000406067291 */ /* 0x000fe2000f8ec0ff */
[----:B------:R-:W-:Y:S02]  /*2c90*/  IMAD.MOV.U32 R3, RZ, RZ, 0xff ;  /* 0x000000ffff037424 */ /* 0x000fe400078e00ff */
[----:B--2---:R-:W-:Y:S01]  /*2ca0*/  IMAD.MOV.U32 R7, RZ, RZ, 0x1 ;  /* 0x00000001ff077424 */ /* 0x004fe200078e00ff */
[----:B------:R-:W-:-:S04]  /*2cb0*/  LOP3.LUT R0, R0, 0xffff, RZ, 0xc0, !PT ;  /* 0x0000ffff00007812 */ /* 0x000fc800078ec0ff */
[----:B------:R-:W-:Y:S01]  /*2cc0*/  SHF.R.U32.HI R0, RZ, 0x5, R0 ;  /* 0x00000005ff007819 */ /* 0x000fe20000011600 */
[----:B------:R-:W0:Y:S04]  /*2cd0*/  LDS R5, [UR6] ;  /* 0x00000006ff057984 */ /* 0x000e280008000800 */
[----:B------:R-:W-:Y:S01]  /*2ce0*/  VIADD R2, R0, 0x10 ;  /* 0x0000001000027836 */ /* 0x000fe20000000000 */
[----:B------:R-:W-:-:S04]  /*2cf0*/  SHF.L.U32 R0, R3, R0, RZ ;  /* 0x0000000003007219 */ /* 0x000fc800000006ff */
[----:B------:R-:W-:-:S04]  /*2d00*/  SHF.L.U32 R3, R7, R2, RZ ;  /* 0x0000000207037219 */ /* 0x000fc800000006ff */
[----:B------:R-:W-:-:S04]  /*2d10*/  LOP3.LUT R0, R3, R0, RZ, 0xfc, !PT ;  /* 0x0000000003007212 */ /* 0x000fc800078efcff */
[C---:B------:R-:W-:Y:S02]  /*2d20*/  LOP3.LUT R2, R0.reuse, 0xffff, RZ, 0xc0, !PT ;  /* 0x0000ffff00027812 */ /* 0x040fe400078ec0ff */
[----:B0-----:R-:W-:-:S04]  /*2d30*/  LOP3.LUT R3, R0, 0xffff, R5, 0x80, !PT ;  /* 0x0000ffff00037812 */ /* 0x001fc800078e8005 */
[----:B------:R-:W-:-:S13]  /*2d40*/  ISETP.NE.AND P0, PT, R3, R2, PT ;  /* 0x000000020300720c */ /* 0x000fda0003f05270 */
[----:B------:R-:W-:Y:S05]  /*2d50*/  @P0 BRA `(.L_x_9) ;  /* 0x0000000000500947 */ /* 0x000fea0003800000 */
[----:B------:R-:W-:Y:S02]  /*2d60*/  SHF.R.U32.HI R5, RZ, 0x10, R5 ;  /* 0x00000010ff057819 */ /* 0x000fe40000011605 */
[----:B------:R-:W-:-:S04]  /*2d70*/  SHF.R.U32.HI R2, RZ, 0x10, R0 ;  /* 0x00000010ff027819 */ /* 0x000fc80000011600 */
[----:B------:R-:W-:-:S04]  /*2d80*/  LOP3.LUT R5, R5, R2, RZ, 0xc0, !PT ;  /* 0x0000000205057212 */ /* 0x000fc800078ec0ff */
[----:B------:R-:W-:-:S13]  /*2d90*/  ISETP.NE.AND P0, PT, R5, R2, PT ;  /* 0x000000020500720c */ /* 0x000fda0003f05270 */
[----:B------:R-:W-:Y:S05]  /*2da0*/  @P0 BRA `(.L_x_10) ;  /* 0x0000000000300947 */ /* 0x000fea0003800000 */
[----:B------:R-:W-:Y:S01]  /*2db0*/  R2UR UR4, R0 ;  /* 0x00000000000472ca */ /* 0x000fe200000e0000 */
[----:B------:R-:W-:Y:S01]  /*2dc0*/  VOTEU.ANY UR5, UPT, PT ;  /* 0x0000000000057886 */ /* 0x000fe200038e0100 */
[----:B------:R-:W0:Y:S01]  /*2dd0*/  S2R R0, SR_LANEID ;  /* 0x0000000000007919 */ /* 0x000e220000000000 */
[----:B------:R-:W-:-:S10]  /*2de0*/  UFLO.U32 UR5, UR5 ;  /* 0x00000005000572bd */ /* 0x000fd400080e0000 */
[----:B------:R-:W-:-:S06]  /*2df0*/  ULOP3.LUT UR4, URZ, UR4, URZ, 0x33, !UPT ;  /* 0x00000004ff047292 */ /* 0x000fcc000f8e33ff */
[----:B------:R-:W-:-:S04]  /*2e00*/  IMAD.U32 R2, RZ, RZ, UR4 ;  /* 0x00000004ff027e24 */ /* 0x000fc8000f8e00ff */
[----:B------:R-:W1:Y:S02]  /*2e10*/  REDUX UR7, R2 ;  /* 0x00000000020773c4 */ /* 0x000e640000000000 */
[----:B------:R3:W-:Y:S01]  /*2e20*/  UTCATOMSWS.AND URZ, UR4 ;  /* 0x0000000400ff79e3 */ /* 0x0007e20008000000 */
[----:B0-----:R-:W-:Y:S01]  /*2e30*/  ISETP.EQ.U32.AND P0, PT, R0, UR5, PT ;  /* 0x0000000500007c0c */ /* 0x001fe2000bf02070 */
[----:B-1----:R-:W-:-:S12]  /*2e40*/  IMAD.U32 R0, RZ, RZ, UR7 ;  /* 0x00000007ff007e24 */ /* 0x002fd8000f8e00ff */
[----:B------:R3:W-:Y:S01]  /*2e50*/  @P0 ATOMS.AND RZ, [UR6], R0 ;  /* 0x00000000ffff098c */ /* 0x0007e2000a800006 */
[----:B------:R-:W-:Y:S05]  /*2e60*/  BRA `(.L_x_8) ;  /* 0x0000000000147947 */ /* 0x000fea0003800000 */
.L_x_10:
[----:B------:R-:W-:-:S07]  /*2e70*/  MOV R2, 0x2e90 ;  /* 0x00002e9000027802 */ /* 0x000fce0000000f00 */
[----:B------:R-:W-:Y:S05]  /*2e80*/  CALL.REL.NOINC `($__internal_0_$__cuda_sm10x_tcgen05_guardrail_trap_col_being_dealloced_not_returned_by_alloc) ;  /* 0x0000000000207944 */ /* 0x000fea0003c00000 */
[----:B------:R-:W-:Y:S05]  /*2e90*/  BRA `(.L_x_8) ;  /* 0x0000000000087947 */ /* 0x000fea0003800000 */
.L_x_9:
[----:B------:R-:W-:-:S07]  /*2ea0*/  MOV R2, 0x2ec0 ;  /* 0x00002ec000027802 */ /* 0x000fce0000000f00 */
[----:B------:R-:W-:Y:S05]  /*2eb0*/  CALL.REL.NOINC `($__internal_2_$__cuda_sm10x_tcgen05_guardrail_trap_unallocated_columns_being_dealloced) ;  /* 0x00000000002c7944 */ /* 0x000fea0003c00000 */
.L_x_8:
[----:B------:R-:W-:Y:S01]  /*2ec0*/  NOP ;  /* 0x0000000000007918 */ /* 0x000fe20000000000 */
[----:B---3--:R-:W-:Y:S05]  /*2ed0*/  EXIT ;  /* 0x000000000000794d */ /* 0x008fea0003800000 */
.L_x_7:
[----:B------:R-:W0:Y:S02]  /*2ee0*/  SYNCS.PHASECHK.TRANS64.TRYWAIT P0, [UR7+0x14000], RZ ;  /* 0x014000ffff0075a7 */ /* 0x000e240008001107 */
[----:B0-----:R-:W-:Y:S05]  /*2ef0*/  @!P0 BRA `(.L_x_7) ;  /* 0xfffffffc00f88947 */ /* 0x001fea000383ffff */
[----:B------:R-:W-:Y:S05]  /*2f00*/  BRA `(.L_x_11) ;  /* 0xfffffff000d47947 */ /* 0x000fea000383ffff */
        .weak           $__internal_0_$__cuda_sm10x_tcgen05_guardrail_trap_col_being_dealloced_not_returned_by_alloc
        .type           $__internal_0_$__cuda_sm10x_tcgen05_guardrail_trap_col_being_dealloced_not_returned_by_alloc,@function
        .size           $__internal_0_$__cuda_sm10x_tcgen05_guardrail_trap_col_being_dealloced_not_returned_by_alloc,($__internal_1_$__cuda_sm10x_tcgen05_guardrail_trap_phase_invalid_during_alloc - $__internal_0_$__cuda_sm10x_tcgen05_guardrail_trap_col_being_dealloced_not_returned_by_alloc)
$__internal_0_$__cuda_sm10x_tcgen05_guardrail_trap_col_being_dealloced_not_returned_by_alloc:
[----:B------:R-:W-:Y:S05]  /*2f10*/  BPT.TRAP 0x1 ;  /* 0x000000040000795c */ /* 0x000fea0000300000 */
[----:B------:R-:W-:-:S04]  /*2f20*/  IMAD.MOV.U32 R3, RZ, RZ, 0x0 ;  /* 0x00000000ff037424 */ /* 0x000fc800078e00ff */
[----:B------:R-:W-:Y:S05]  /*2f30*/  RET.REL.NODEC R2 `(gluon_mma) ;  /* 0xffffffd002307950 */ /* 0x000fea0003c3ffff */
        .weak           $__internal_1_$__cuda_sm10x_tcgen05_guardrail_trap_phase_invalid_during_alloc
        .type           $__internal_1_$__cuda_sm10x_tcgen05_guardrail_trap_phase_invalid_during_alloc,@function
        .size           $__internal_1_$__cuda_sm10x_tcgen05_guardrail_trap_phase_invalid_during_alloc,($__internal_2_$__cuda_sm10x_tcgen05_guardrail_trap_unallocated_columns_being_dealloced - $__internal_1_$__cuda_sm10x_tcgen05_guardrail_trap_phase_invalid_during_alloc)
$__internal_1_$__cuda_sm10x_tcgen05_guardrail_trap_phase_invalid_during_alloc:
[----:B------:R-:W-:Y:S05]  /*2f40*/  BPT.TRAP 0x1 ;  /* 0x000000040000795c */ /* 0x000fea0000300000 */
[----:B------:R-:W-:-:S04]  /*2f50*/  IMAD.MOV.U32 R3, RZ, RZ, 0x0 ;  /* 0x00000000ff037424 */ /* 0x000fc800078e00ff */
[----:B------:R-:W-:Y:S05]  /*2f60*/  RET.REL.NODEC R2 `(gluon_mma) ;  /* 0xffffffd002247950 */ /* 0x000fea0003c3ffff */
        .weak           $__internal_2_$__cuda_sm10x_tcgen05_guardrail_trap_unallocated_columns_being_dealloced
        .type           $__internal_2_$__cuda_sm10x_tcgen05_guardrail_trap_unallocated_columns_being_dealloced,@function
        .size           $__internal_2_$__cuda_sm10x_tcgen05_guardrail_trap_unallocated_columns_being_dealloced,(.L_x_15 - $__internal_2_$__cuda_sm10x_tcgen05_guardrail_trap_unallocated_columns_being_dealloced)
$__internal_2_$__cuda_sm10x_tcgen05_guardrail_trap_unallocated_columns_being_dealloced:
[----:B------:R-:W-:Y:S05]  /*2f70*/  BPT.TRAP 0x1 ;  /* 0x000000040000795c */ /* 0x000fea0000300000 */
[----:B------:R-:W-:-:S04]  /*2f80*/  IMAD.MOV.U32 R3, RZ, RZ, 0x0 ;  /* 0x00000000ff037424 */ /* 0x000fc800078e00ff */
[----:B------:R-:W-:Y:S05]  /*2f90*/  RET.REL.NODEC R2 `(gluon_mma) ;  /* 0xffffffd002187950 */ /* 0x000fea0003c3ffff */
.L_x_12:
[----:B------:R-:W-:-:S00]  /*2fa0*/  BRA `(.L_x_12) ;  /* 0xfffffffc00fc7947 */ /* 0x000fc0000383ffff */
[----:B------:R-:W-:-:S00]  /*2fb0*/  NOP ;  /* 0x0000000000007918 */ /* 0x000fc00000000000 */
        /* <DEDUP_REMOVED lines=12> */
.L_x_15:


//--------------------- .nv.shared.gluon_mma      --------------------------
	.section	.nv.shared.gluon_mma,"aw",@nobits
	.sectionflags	@""
	.align	16
	.zero		1024


//--------------------- .nv.shared.reserved.0     --------------------------
	.section	.nv.shared.reserved.0,"aw",@nobits
	.align	8
	.weak		__nv_reservedSMEM_offset_0_alias
	.size		__nv_reservedSMEM_offset_0_alias, 0, 64
	.other		__nv_reservedSMEM_offset_0_alias,@"STO_CUDA_RESERVED_SHARED STV_DEFAULT"
__nv_reservedSMEM_offset_0_alias:
	.zero		0
.nv.shared.reserved.0:
	.zero		64
	.weak		__nv_reservedSMEM_allocation_phase
	.type		__nv_reservedSMEM_allocation_phase,@object
	.size		__nv_reservedSMEM_allocation_phase,(.L_0 - __nv_reservedSMEM_allocation_phase)
__nv_reservedSMEM_allocation_phase:
	.zero		1
.L_0:
	.zero		7
	.weak		__nv_reservedSMEM_devtool_atexit_pc
	.type		__nv_reservedSMEM_devtool_atexit_pc,@object
	.size		__nv_reservedSMEM_devtool_atexit_pc,(__nv_reservedSMEM_allocation_mask - __nv_reservedSMEM_devtool_atexit_pc)
__nv_reservedSMEM_devtool_atexit_pc:
	.zero		8
	.weak		__nv_reservedSMEM_allocation_mask
	.type		__nv_reservedSMEM_allocation_mask,@object
	.size		__nv_reservedSMEM_allocation_mask,(.L_2 - __nv_reservedSMEM_allocation_mask)
__nv_reservedSMEM_allocation_mask:
	.zero		4
.L_2:


//--------------------- .nv.constant0.gluon_mma   --------------------------
	.section	.nv.constant0.gluon_mma,"a",@progbits
	.sectionflags	@""
	.align	4
.nv.constant0.gluon_mma:
	.zero		936


//--------------------- SYMBOLS --------------------------

	.type		.nv.reservedSmem.offset0,@object
	.size		.nv.reservedSmem.offset0,0x4
	.type		.nv.reservedSmem.cap,@object
	.size		.nv.reservedSmem.cap,0x4
